def attn_fwd(
    Q,
    K,
    V,
    Out,
    Lse,
    sm_scale,
    stride_qz,
    stride_qh,
    stride_qm,
    stride_qk,
    stride_kz,
    stride_kh,
    stride_kn,
    stride_kk,
    stride_vz,
    stride_vh,
    stride_vn,
    stride_vk,
    stride_oz,
    stride_oh,
    stride_om,
    stride_ok,
    seqlen_q,
    seqlen_k,
    BLOCK_M: tl.constexpr,
    BLOCK_N: tl.constexpr,
    HEAD_DIM: tl.constexpr,
    CAUSAL: tl.constexpr,
):
    start_m = tl.program_id(0)
    off_hz = tl.program_id(1)
    q_off = off_hz * stride_qh
    k_off = off_hz * stride_kh
    v_off = off_hz * stride_vh
    offs_m = start_m * BLOCK_M + tl.arange(0, BLOCK_M)
    offs_d = tl.arange(0, HEAD_DIM)
    offs_n = tl.arange(0, BLOCK_N)
    q_ptrs = Q + q_off + offs_m[:, None] * stride_qm + offs_d[None, :] * stride_qk
    k_ptrs = K + k_off + offs_d[:, None] * stride_kk + offs_n[None, :] * stride_kn
    v_ptrs = V + v_off + offs_n[:, None] * stride_vn + offs_d[None, :] * stride_vk
    m_i = tl.full([BLOCK_M], float("-inf"), dtype=tl.float32)
    l_i = tl.zeros([BLOCK_M], dtype=tl.float32) + 1.0
    acc = tl.zeros([BLOCK_M, HEAD_DIM], dtype=tl.float32)
    q = tl.load(q_ptrs)
    acc, l_i, m_i = _attn_fwd_inner(
        acc,
        l_i,
        m_i,
        q,
        k_ptrs,
        v_ptrs,
        sm_scale,
        stride_kn,
        stride_vn,
        start_m,
        seqlen_k,
        BLOCK_M,
        BLOCK_N,
        HEAD_DIM,
        CAUSAL,
    )
    acc = acc / l_i[:, None]
    lse = m_i + tl.math.log2(l_i) / 1.4426950408889634
    o_ptrs = (
        Out
        + off_hz * stride_oh
        + offs_m[:, None] * stride_om
        + offs_d[None, :] * stride_ok
    )
    tl.store(o_ptrs, acc.to(Out.dtype.element_ty))
    tl.store(Lse + off_hz * seqlen_q + offs_m, lse)

# config = {"BLOCK_M": 256, "BLOCK_N": 128, "HEAD_DIM": 64, "arch": "sm_90", "causal": false, "dtype": "bf16", "num_stages": 2, "num_warps": 8}
# arch = sm_90


// ===== COMPILED SASS (sm_90a) =====

	.target	sm_90a

	.elftype	@"ET_EXEC"


//--------------------- .note.nv.tkinfo           --------------------------
	.section	.note.nv.tkinfo,"",@"SHT_NOTE"
	.sectionflags	@"SHF_NOTE_NV_TKINFO"
	.tkinfo
        /*0018*/ 	.word	0x00000002
        /*0030*/ 	.string	""
        /*0030*/ 	.string	"ptxas"
        /*0030*/ 	.string	"Cuda compilation tools, release 13.0, V13.0.88"
        /*0030*/ 	.string	"Build cuda_13.0.r13.0/compiler.36424714_0"
        /*0030*/ 	.string	"-v  -suppress-debug-info  -lineinfo  -arch sm_90a "



//--------------------- .note.nv.cuinfo           --------------------------
	.section	.note.nv.cuinfo,"",@"SHT_NOTE"
	.sectionflags	@"SHF_NOTE_NV_CUINFO"
        /*0018*/ 	.short	0x0002
        /*001a*/ 	.short	0x005a
        /*001c*/ 	.short	0x0082
	.zero		2


//--------------------- .nv.info                  --------------------------
	.section	.nv.info,"",@"SHT_CUDA_INFO"
	.align	4


	//----- nvinfo : EIATTR_REGCOUNT
	.align		4
        /*0000*/ 	.byte	0x04, 0x2f
        /*0002*/ 	.short	(.L_2 - .L_1)
	.align		4
.L_1:
        /*0004*/ 	.word	index@(attn_fwd)
        /*0008*/ 	.word	0x000000ff


	//----- nvinfo : EIATTR_FRAME_SIZE
	.align		4
.L_2:
        /*000c*/ 	.byte	0x04, 0x11
        /*000e*/ 	.short	(.L_4 - .L_3)
	.align		4
.L_3:
        /*0010*/ 	.word	index@(attn_fwd)
        /*0014*/ 	.word	0x00000238


	//----- nvinfo : EIATTR_MIN_STACK_SIZE
	.align		4
.L_4:
        /*0018*/ 	.byte	0x04, 0x12
        /*001a*/ 	.short	(.L_6 - .L_5)
	.align		4
.L_5:
        /*001c*/ 	.word	index@(attn_fwd)
        /*0020*/ 	.word	0x00000238
.L_6:


//--------------------- .nv.compat                --------------------------
	.section	.nv.compat,"",@"SHT_CUDA_COMPAT_INFO"
	.align	4
        /*0000*/ 	.byte	0x02, 0x09, 0x01, 0x00, 0x02, 0x02, 0x04, 0x00, 0x02, 0x05, 0x05, 0x00, 0x03, 0x07, 0x01, 0x01
        /*0010*/ 	.byte	0x02, 0x03, 0x00, 0x00, 0x02, 0x06, 0x01, 0x00, 0x04, 0x0b, 0x08, 0x00, 0x00, 0x00, 0x00, 0x00
        /*0020*/ 	.byte	0x00, 0x00, 0x00, 0x00


//--------------------- .nv.info.attn_fwd         --------------------------
	.section	.nv.info.attn_fwd,"",@"SHT_CUDA_INFO"
	.sectionflags	@""
	.align	4


	//----- nvinfo : EIATTR_CUDA_API_VERSION
	.align		4
        /*0000*/ 	.byte	0x04, 0x37
        /*0002*/ 	.short	(.L_8 - .L_7)
.L_7:
        /*0004*/ 	.word	0x00000082


	//----- nvinfo : EIATTR_KPARAM_INFO
	.align		4
.L_8:
        /*0008*/ 	.byte	0x04, 0x17
        /*000a*/ 	.short	(.L_10 - .L_9)
.L_9:
        /*000c*/ 	.word	0x00000000
        /*0010*/ 	.short	0x0019
        /*0012*/ 	.short	0x0080
        /*0014*/ 	.byte	0x00, 0xf4, 0x21, 0x00


	//----- nvinfo : EIATTR_KPARAM_INFO
	.align		4
.L_10:
        /*0018*/ 	.byte	0x04, 0x17
        /*001a*/ 	.short	(.L_12 - .L_11)
.L_11:
        /*001c*/ 	.word	0x00000000
        /*0020*/ 	.short	0x0018
        /*0022*/ 	.short	0x0078
        /*0024*/ 	.byte	0x00, 0xf4, 0x21, 0x00


	//----- nvinfo : EIATTR_KPARAM_INFO
	.align		4
.L_12:
        /*0028*/ 	.byte	0x04, 0x17
        /*002a*/ 	.short	(.L_14 - .L_13)
.L_13:
        /*002c*/ 	.word	0x00000000
        /*0030*/ 	.short	0x0017
        /*0032*/ 	.short	0x0070
        /*0034*/ 	.byte	0x00, 0xf0, 0x11, 0x00


	//----- nvinfo : EIATTR_KPARAM_INFO
	.align		4
.L_14:
        /*0038*/ 	.byte	0x04, 0x17
        /*003a*/ 	.short	(.L_16 - .L_15)
.L_15:
        /*003c*/ 	.word	0x00000000
        /*0040*/ 	.short	0x0016
        /*0042*/ 	.short	0x006c
        /*0044*/ 	.byte	0x00, 0xf0, 0x11, 0x00


	//----- nvinfo : EIATTR_KPARAM_INFO
	.align		4
.L_16:
        /*0048*/ 	.byte	0x04, 0x17
        /*004a*/ 	.short	(.L_18 - .L_17)
.L_17:
        /*004c*/ 	.word	0x00000000
        /*0050*/ 	.short	0x0015
        /*0052*/ 	.short	0x0068
        /*0054*/ 	.byte	0x00, 0xf0, 0x11, 0x00


	//----- nvinfo : EIATTR_KPARAM_INFO
	.align		4
.L_18:
        /*0058*/ 	.byte	0x04, 0x17
        /*005a*/ 	.short	(.L_20 - .L_19)
.L_19:
        /*005c*/ 	.word	0x00000000
        /*0060*/ 	.short	0x0014
        /*0062*/ 	.short	0x0064
        /*0064*/ 	.byte	0x00, 0xf0, 0x11, 0x00


	//----- nvinfo : EIATTR_KPARAM_INFO
	.align		4
.L_20:
        /*0068*/ 	.byte	0x04, 0x17
        /*006a*/ 	.short	(.L_22 - .L_21)
.L_21:
        /*006c*/ 	.word	0x00000000
        /*0070*/ 	.short	0x0013
        /*0072*/ 	.short	0x0060
        /*0074*/ 	.byte	0x00, 0xf0, 0x11, 0x00


	//----- nvinfo : EIATTR_KPARAM_INFO
	.align		4
.L_22:
        /*0078*/ 	.byte	0x04, 0x17
        /*007a*/ 	.short	(.L_24 - .L_23)
.L_23:
        /*007c*/ 	.word	0x00000000
        /*0080*/ 	.short	0x0012
        /*0082*/ 	.short	0x005c
        /*0084*/ 	.byte	0x00, 0xf0, 0x11, 0x00


	//----- nvinfo : EIATTR_KPARAM_INFO
	.align		4
.L_24:
        /*0088*/ 	.byte	0x04, 0x17
        /*008a*/ 	.short	(.L_26 - .L_25)
.L_25:
        /*008c*/ 	.word	0x00000000
        /*0090*/ 	.short	0x0011
        /*0092*/ 	.short	0x0058
        /*0094*/ 	.byte	0x00, 0xf0, 0x11, 0x00


	//----- nvinfo : EIATTR_KPARAM_INFO
	.align		4
.L_26:
        /*0098*/ 	.byte	0x04, 0x17
        /*009a*/ 	.short	(.L_28 - .L_27)
.L_27:
        /*009c*/ 	.word	0x00000000
        /*00a0*/ 	.short	0x0010
        /*00a2*/ 	.short	0x0054
        /*00a4*/ 	.byte	0x00, 0xf0, 0x11, 0x00


	//----- nvinfo : EIATTR_KPARAM_INFO
	.align		4
.L_28:
        /*00a8*/ 	.byte	0x04, 0x17
        /*00aa*/ 	.short	(.L_30 - .L_29)
.L_29:
        /*00ac*/ 	.word	0x00000000
        /*00b0*/ 	.short	0x000f
        /*00b2*/ 	.short	0x0050
        /*00b4*/ 	.byte	0x00, 0xf0, 0x11, 0x00


	//----- nvinfo : EIATTR_KPARAM_INFO
	.align		4
.L_30:
        /*00b8*/ 	.byte	0x04, 0x17
        /*00ba*/ 	.short	(.L_32 - .L_31)
.L_31:
        /*00bc*/ 	.word	0x00000000
        /*00c0*/ 	.short	0x000e
        /*00c2*/ 	.short	0x004c
        /*00c4*/ 	.byte	0x00, 0xf0, 0x11, 0x00


	//----- nvinfo : EIATTR_KPARAM_INFO
	.align		4
.L_32:
        /*00c8*/ 	.byte	0x04, 0x17
        /*00ca*/ 	.short	(.L_34 - .L_33)
.L_33:
        /*00cc*/ 	.word	0x00000000
        /*00d0*/ 	.short	0x000d
        /*00d2*/ 	.short	0x0048
        /*00d4*/ 	.byte	0x00, 0xf0, 0x11, 0x00


	//----- nvinfo : EIATTR_KPARAM_INFO
	.align		4
.L_34:
        /*00d8*/ 	.byte	0x04, 0x17
        /*00da*/ 	.short	(.L_36 - .L_35)
.L_35:
        /*00dc*/ 	.word	0x00000000
        /*00e0*/ 	.short	0x000c
        /*00e2*/ 	.short	0x0044
        /*00e4*/ 	.byte	0x00, 0xf0, 0x11, 0x00


	//----- nvinfo : EIATTR_KPARAM_INFO
	.align		4
.L_36:
        /*00e8*/ 	.byte	0x04, 0x17
        /*00ea*/ 	.short	(.L_38 - .L_37)
.L_37:
        /*00ec*/ 	.word	0x00000000
        /*00f0*/ 	.short	0x000b
        /*00f2*/ 	.short	0x0040
        /*00f4*/ 	.byte	0x00, 0xf0, 0x11, 0x00


	//----- nvinfo : EIATTR_KPARAM_INFO
	.align		4
.L_38:
        /*00f8*/ 	.byte	0x04, 0x17
        /*00fa*/ 	.short	(.L_40 - .L_39)
.L_39:
        /*00fc*/ 	.word	0x00000000
        /*0100*/ 	.short	0x000a
        /*0102*/ 	.short	0x003c
        /*0104*/ 	.byte	0x00, 0xf0, 0x11, 0x00


	//----- nvinfo : EIATTR_KPARAM_INFO
	.align		4
.L_40:
        /*0108*/ 	.byte	0x04, 0x17
        /*010a*/ 	.short	(.L_42 - .L_41)
.L_41:
        /*010c*/ 	.word	0x00000000
        /*0110*/ 	.short	0x0009
        /*0112*/ 	.short	0x0038
        /*0114*/ 	.byte	0x00, 0xf0, 0x11, 0x00


	//----- nvinfo : EIATTR_KPARAM_INFO
	.align		4
.L_42:
        /*0118*/ 	.byte	0x04, 0x17
        /*011a*/ 	.short	(.L_44 - .L_43)
.L_43:
        /*011c*/ 	.word	0x00000000
        /*0120*/ 	.short	0x0008
        /*0122*/ 	.short	0x0034
        /*0124*/ 	.byte	0x00, 0xf0, 0x11, 0x00


	//----- nvinfo : EIATTR_KPARAM_INFO
	.align		4
.L_44:
        /*0128*/ 	.byte	0x04, 0x17
        /*012a*/ 	.short	(.L_46 - .L_45)
.L_45:
        /*012c*/ 	.word	0x00000000
        /*0130*/ 	.short	0x0007
        /*0132*/ 	.short	0x0030
        /*0134*/ 	.byte	0x00, 0xf0, 0x11, 0x00


	//----- nvinfo : EIATTR_KPARAM_INFO
	.align		4
.L_46:
        /*0138*/ 	.byte	0x04, 0x17
        /*013a*/ 	.short	(.L_48 - .L_47)
.L_47:
        /*013c*/ 	.word	0x00000000
        /*0140*/ 	.short	0x0006
        /*0142*/ 	.short	0x002c
        /*0144*/ 	.byte	0x00, 0xf0, 0x11, 0x00


	//----- nvinfo : EIATTR_KPARAM_INFO
	.align		4
.L_48:
        /*0148*/ 	.byte	0x04, 0x17
        /*014a*/ 	.short	(.L_50 - .L_49)
.L_49:
        /*014c*/ 	.word	0x00000000
        /*0150*/ 	.short	0x0005
        /*0152*/ 	.short	0x0028
        /*0154*/ 	.byte	0x00, 0xf0, 0x11, 0x00


	//----- nvinfo : EIATTR_KPARAM_INFO
	.align		4
.L_50:
        /*0158*/ 	.byte	0x04, 0x17
        /*015a*/ 	.short	(.L_52 - .L_51)
.L_51:
        /*015c*/ 	.word	0x00000000
        /*0160*/ 	.short	0x0004
        /*0162*/ 	.short	0x0020
        /*0164*/ 	.byte	0x00, 0xf4, 0x21, 0x00


	//----- nvinfo : EIATTR_KPARAM_INFO
	.align		4
.L_52:
        /*0168*/ 	.byte	0x04, 0x17
        /*016a*/ 	.short	(.L_54 - .L_53)
.L_53:
        /*016c*/ 	.word	0x00000000
        /*0170*/ 	.short	0x0003
        /*0172*/ 	.short	0x0018
        /*0174*/ 	.byte	0x00, 0xf4, 0x21, 0x00


	//----- nvinfo : EIATTR_KPARAM_INFO
	.align		4
.L_54:
        /*0178*/ 	.byte	0x04, 0x17
        /*017a*/ 	.short	(.L_56 - .L_55)
.L_55:
        /*017c*/ 	.word	0x00000000
        /*0180*/ 	.short	0x0002
        /*0182*/ 	.short	0x0010
        /*0184*/ 	.byte	0x00, 0xf4, 0x21, 0x00


	//----- nvinfo : EIATTR_KPARAM_INFO
	.align		4
.L_56:
        /*0188*/ 	.byte	0x04, 0x17
        /*018a*/ 	.short	(.L_58 - .L_57)
.L_57:
        /*018c*/ 	.word	0x00000000
        /*0190*/ 	.short	0x0001
        /*0192*/ 	.short	0x0008
        /*0194*/ 	.byte	0x00, 0xf4, 0x21, 0x00


	//----- nvinfo : EIATTR_KPARAM_INFO
	.align		4
.L_58:
        /*0198*/ 	.byte	0x04, 0x17
        /*019a*/ 	.short	(.L_60 - .L_59)
.L_59:
        /*019c*/ 	.word	0x00000000
        /*01a0*/ 	.short	0x0000
        /*01a2*/ 	.short	0x0000
        /*01a4*/ 	.byte	0x00, 0xf4, 0x21, 0x00


	//----- nvinfo : EIATTR_SPARSE_MMA_MASK
	.align		4
.L_60:
        /*01a8*/ 	.byte	0x03, 0x50
        /*01aa*/ 	.short	0x0000


	//----- nvinfo : EIATTR_MAXREG_COUNT
	.align		4
        /*01ac*/ 	.byte	0x03, 0x1b
        /*01ae*/ 	.short	0x00ff


	//----- nvinfo : EIATTR_NUM_BARRIERS
	.align		4
        /*01b0*/ 	.byte	0x02, 0x4c
        /*01b2*/ 	.byte	0x01
	.zero		1


	//----- nvinfo : EIATTR_ANNOTATIONS
	.align		4
        /*01b4*/ 	.byte	0x04, 0x55
        /*01b6*/ 	.short	(.L_62 - .L_61)


	//   ....[0]....
.L_61:
        /*01b8*/ 	.word	0x00000001
        /*01bc*/ 	.byte	0x00, 0x1c, 0x00, 0x00, 0x01, 0x00, 0x00, 0x00, 0xb0, 0x1e, 0x00, 0x00, 0x01, 0x00, 0x00, 0x00
        /* <DEDUP_REMOVED lines=77> */
        /*069c*/ 	.byte	0x70, 0x7b, 0x00, 0x00, 0x01, 0x00, 0x00, 0x00, 0x80, 0x7b, 0x00, 0x00


	//----- nvinfo : EIATTR_MERCURY_ISA_VERSION
	.align		4
.L_62:
        /*06a8*/ 	.byte	0x03, 0x5f
        /*06aa*/ 	.short	0x0101


	//----- nvinfo : EIATTR_COOP_GROUP_MASK_REGIDS
	.align		4
        /*06ac*/ 	.byte	0x04, 0x29
        /*06ae*/ 	.short	(.L_64 - .L_63)


	//   ....[0]....
.L_63:
        /*06b0*/ 	.word	0xffffffff


	//   ....[1]....
        /*06b4*/ 	.word	0xffffffff


	//   ....[2]....
        /*06b8*/ 	.word	0xffffffff


	//   ....[3]....
        /*06bc*/ 	.word	0xffffffff


	//   ....[4]....
        /*06c0*/ 	.word	0xffffffff


	//   ....[5]....
        /*06c4*/ 	.word	0xffffffff


	//   ....[6]....
        /*06c8*/ 	.word	0xffffffff


	//   ....[7]....
        /*06cc*/ 	.word	0xffffffff


	//   ....[8]....
        /*06d0*/ 	.word	0xffffffff


	//   ....[9]....
        /*06d4*/ 	.word	0xffffffff


	//   ....[10]....
        /*06d8*/ 	.word	0xffffffff


	//   ....[11]....
        /*06dc*/ 	.word	0xffffffff


	//   ....[12]....
        /*06e0*/ 	.word	0xffffffff


	//   ....[13]....
        /*06e4*/ 	.word	0xffffffff


	//   ....[14]....
        /*06e8*/ 	.word	0xffffffff


	//   ....[15]....
        /*06ec*/ 	.word	0xffffffff


	//----- nvinfo : EIATTR_COOP_GROUP_INSTR_OFFSETS
	.align		4
.L_64:
        /*06f0*/ 	.byte	0x04, 0x28
        /*06f2*/ 	.short	(.L_66 - .L_65)


	//   ....[0]....
.L_65:
        /*06f4*/ 	.word	0x00004580


	//   ....[1]....
        /*06f8*/ 	.word	0x000046d0


	//   ....[2]....
        /*06fc*/ 	.word	0x00004e50


	//   ....[3]....
        /*0700*/ 	.word	0x00004f10


	//   ....[4]....
        /*0704*/ 	.word	0x00005380


	//   ....[5]....
        /*0708*/ 	.word	0x00005490


	//   ....[6]....
        /*070c*/ 	.word	0x000058f0


	//   ....[7]....
        /*0710*/ 	.word	0x00005910


	//   ....[8]....
        /*0714*/ 	.word	0x00008020


	//   ....[9]....
        /*0718*/ 	.word	0x00008030


	//   ....[10]....
        /*071c*/ 	.word	0x00008050


	//   ....[11]....
        /*0720*/ 	.word	0x00008060


	//   ....[12]....
        /*0724*/ 	.word	0x00008090


	//   ....[13]....
        /*0728*/ 	.word	0x000080a0


	//   ....[14]....
        /*072c*/ 	.word	0x000080d0


	//   ....[15]....
        /*0730*/ 	.word	0x000080e0


	//----- nvinfo : EIATTR_EXIT_INSTR_OFFSETS
	.align		4
.L_66:
        /*0734*/ 	.byte	0x04, 0x1c
        /*0736*/ 	.short	(.L_68 - .L_67)


	//   ....[0]....
.L_67:
        /*0738*/ 	.word	0x0000b5c0


	//----- nvinfo : EIATTR_REQNTID
	.align		4
.L_68:
        /*073c*/ 	.byte	0x04, 0x10
        /*073e*/ 	.short	(.L_70 - .L_69)
.L_69:
        /*0740*/ 	.word	0x00000100
        /*0744*/ 	.word	0x00000001
        /*0748*/ 	.word	0x00000001


	//----- nvinfo : EIATTR_CBANK_PARAM_SIZE
	.align		4
.L_70:
        /*074c*/ 	.byte	0x03, 0x19
        /*074e*/ 	.short	0x0088


	//----- nvinfo : EIATTR_PARAM_CBANK
	.align		4
        /*0750*/ 	.byte	0x04, 0x0a
        /*0752*/ 	.short	(.L_72 - .L_71)
	.align		4
.L_71:
        /*0754*/ 	.word	index@(.nv.constant0.attn_fwd)
        /*0758*/ 	.short	0x0210
        /*075a*/ 	.short	0x0088


	//----- nvinfo : EIATTR_SW_WAR
	.align		4
.L_72:
        /*075c*/ 	.byte	0x04, 0x36
        /*075e*/ 	.short	(.L_74 - .L_73)
.L_73:
        /*0760*/ 	.word	0x00000008
.L_74:


//--------------------- .nv.callgraph             --------------------------
	.section	.nv.callgraph,"",@"SHT_CUDA_CALLGRAPH"
	.align	4
	.sectionentsize	8
	.align		4
        /*0000*/ 	.word	0x00000000
	.align		4
        /*0004*/ 	.word	0xffffffff
	.align		4
        /*0008*/ 	.word	0x00000000
	.align		4
        /*000c*/ 	.word	0xfffffffe
	.align		4
        /*0010*/ 	.word	0x00000000
	.align		4
        /*0014*/ 	.word	0xfffffffd
	.align		4
        /*0018*/ 	.word	0x00000000
	.align		4
        /*001c*/ 	.word	0xfffffffc


//--------------------- .nv.constant4             --------------------------
	.section	.nv.constant4,"a",@progbits
	.align	8
	.align		8
.nv.constant4:
        /*0000*/ 	.dword	_$_str


//--------------------- .text.attn_fwd            --------------------------
	.section	.text.attn_fwd,"ax",@progbits
	.align	128
        .global         attn_fwd
        .type           attn_fwd,@function
        .size           attn_fwd,(.L_x_3 - attn_fwd)
        .other          attn_fwd,@"STO_CUDA_ENTRY STV_DEFAULT"
attn_fwd:
.text.attn_fwd:
[----:B------:R-:W0:Y:S01]  /*0000*/  LDC R1, c[0x0][0x28] ;  /* 0x00000a00ff017b82 */ /* 0x000e220000000800 */
[----:B------:R-:W1:Y:S07]  /*0010*/  S2R R216, SR_TID.X ;  /* 0x0000000000d87919 */ /* 0x000e6e0000002100 */
[----:B------:R-:W2:Y:S01]  /*0020*/  S2UR UR6, SR_CTAID.Y ;  /* 0x00000000000679c3 */ /* 0x000ea20000002600 */
[----:B------:R-:W-:Y:S01]  /*0030*/  ULDC.64 UR4, c[0x0][0x240] ;  /* 0x0000900000047ab9 */ /* 0x000fe20000000a00 */
[----:B------:R-:W-:Y:S01]  /*0040*/  ULDC.64 UR24, c[0x0][0x208] ;  /* 0x0000820000187ab9 */ /* 0x000fe20000000a00 */
[----:B------:R-:W3:Y:S01]  /*0050*/  S2R R3, SR_CTAID.X ;  /* 0x0000000000037919 */ /* 0x000ee20000002500 */
[----:B0-----:R-:W-:-:S04]  /*0060*/  IADD3 R1, R1, -0x238, RZ ;  /* 0xfffffdc801017810 */ /* 0x001fc80007ffe0ff */
[----:B------:R-:W0:Y:S08]  /*0070*/  LDC.64 R4, c[0x0][0x210] ;  /* 0x00008400ff047b82 */ /* 0x000e300000000a00 */
[----:B------:R-:W4:Y:S01]  /*0080*/  LDC R145, c[0x0][0x248] ;  /* 0x00009200ff917b82 */ /* 0x000f220000000800 */
[----:B--2---:R-:W-:-:S07]  /*0090*/  UIMAD UR4, UR6, UR4, URZ ;  /* 0x00000004060472a4 */ /* 0x004fce000f8e023f */
[----:B------:R-:W2:Y:S01]  /*00a0*/  LDC R217, c[0x0][0x280] ;  /* 0x0000a000ffd97b82 */ /* 0x000ea20000000800 */
[----:B------:R-:W-:Y:S01]  /*00b0*/  USHF.L.U32 UR7, UR4, 0x1, URZ ;  /* 0x0000000104077899 */ /* 0x000fe2000800063f */
[----:B-1----:R-:W-:-:S04]  /*00c0*/  LOP3.LUT R0, R216, 0xff, RZ, 0xc0, !PT ;  /* 0x000000ffd8007812 */ /* 0x002fc800078ec0ff */
[----:B---3--:R-:W-:-:S05]  /*00d0*/  LEA R2, R3, R0, 0x8 ;  /* 0x0000000003027211 */ /* 0x008fca00078e40ff */
[----:B------:R-:W-:Y:S01]  /*00e0*/  IMAD R0, R2, UR5, RZ ;  /* 0x0000000502007c24 */ /* 0x000fe2000f8e02ff */
[----:B------:R-:W-:Y:S01]  /*00f0*/  UIMAD.WIDE UR4, UR4, 0x2, URZ ;  /* 0x00000002040478a5 */ /* 0x000fe2000f8e023f */
[C---:B----4-:R-:W-:Y:S01]  /*0100*/  SHF.L.U32 R15, R145.reuse, 0x4, RZ ;  /* 0x00000004910f7819 */ /* 0x050fe200000006ff */
[C---:B------:R-:W-:Y:S01]  /*0110*/  IMAD R23, R145.reuse, 0x14, RZ ;  /* 0x0000001491177824 */ /* 0x040fe200078e02ff */
[----:B------:R-:W-:Y:S02]  /*0120*/  SHF.L.U32 R11, R145, 0x3, RZ ;  /* 0x00000003910b7819 */ /* 0x000fe400000006ff */
[C---:B------:R-:W-:Y:S01]  /*0130*/  SHF.L.U32 R3, R0.reuse, 0x1, RZ ;  /* 0x0000000100037819 */ /* 0x040fe200000006ff */
[----:B------:R-:W-:-:S03]  /*0140*/  IMAD.HI R0, R0, 0x2, RZ ;  /* 0x0000000200007827 */ /* 0x000fc600078e02ff */
[----:B0-----:R-:W-:Y:S01]  /*0150*/  IADD3 R2, P0, P1, R3, UR7, R4 ;  /* 0x0000000703027c10 */ /* 0x001fe2000f91e004 */
[----:B------:R-:W-:-:S03]  /*0160*/  IMAD R21, R145, 0xa, RZ ;  /* 0x0000000a91157824 */ /* 0x000fc600078e02ff */
[----:B------:R-:W-:Y:S02]  /*0170*/  IADD3.X R3, R0, UR5, R5, P0, P1 ;  /* 0x0000000500037c10 */ /* 0x000fe400087e2405 */
[CC--:B------:R-:W-:Y:S02]  /*0180*/  LEA R14, P3, R145.reuse, R2.reuse, 0x5 ;  /* 0x00000002910e7211 */ /* 0x0c0fe400078628ff */
[CC--:B------:R-:W-:Y:S01]  /*0190*/  LEA R10, P2, R145.reuse, R2.reuse, 0x4 ;  /* 0x00000002910a7211 */ /* 0x0c0fe200078420ff */
[----:B------:R-:W-:Y:S01]  /*01a0*/  IMAD R9, R145, 0x6, RZ ;  /* 0x0000000691097824 */ /* 0x000fe200078e02ff */
[-C--:B------:R-:W-:Y:S01]  /*01b0*/  LEA.HI.X.SX32 R15, R15, R3.reuse, 0x1, P3 ;  /* 0x000000030f0f7211 */ /* 0x080fe200018f0eff */
[----:B------:R-:W-:Y:S01]  /*01c0*/  IMAD R19, R145, 0x50, RZ ;  /* 0x0000005091137824 */ /* 0x000fe200078e02ff */
[-C--:B------:R-:W-:Y:S01]  /*01d0*/  IADD3 R20, P3, R23, R2.reuse, RZ ;  /* 0x0000000217147210 */ /* 0x080fe20007f7e0ff */
[----:B------:R-:W-:Y:S01]  /*01e0*/  IMAD R67, R145, 0x60, RZ ;  /* 0x0000006091437824 */ /* 0x000fe200078e02ff */
[----:B------:R-:W-:Y:S01]  /*01f0*/  LEA.HI.X.SX32 R11, R11, R3, 0x1, P2 ;  /* 0x000000030b0b7211 */ /* 0x000fe200010f0eff */
[C---:B------:R-:W-:Y:S01]  /*0200*/  IMAD R33, R145.reuse, 0x42, RZ ;  /* 0x0000004291217824 */ /* 0x040fe200078e02ff */
[C---:B------:R-:W-:Y:S01]  /*0210*/  LEA R5, R145.reuse, R145, 0x2 ;  /* 0x0000009191057211 */ /* 0x040fe200078e10ff */
[----:B------:R-:W-:Y:S01]  /*0220*/  IMAD R31, R145, 0x28, RZ ;  /* 0x00000028911f7824 */ /* 0x000fe200078e02ff */
[-C--:B------:R-:W-:Y:S01]  /*0230*/  IADD3 R18, P2, R21, R2.reuse, RZ ;  /* 0x0000000215127210 */ /* 0x080fe20007f5e0ff */
[----:B------:R-:W-:Y:S01]  /*0240*/  IMAD R45, R145, 0x30, RZ ;  /* 0x00000030912d7824 */ /* 0x000fe200078e02ff */
[----:B------:R-:W-:Y:S01]  /*0250*/  LEA.HI.X.SX32 R21, R21, R3, 0x1, P3 ;  /* 0x0000000315157211 */ /* 0x000fe200018f0eff */
[C---:B------:R-:W-:Y:S01]  /*0260*/  IMAD R35, R145.reuse, 0x18, RZ ;  /* 0x0000001891237824 */ /* 0x040fe200078e02ff */
[C---:B------:R-:W-:Y:S01]  /*0270*/  SHF.L.U32 R17, R145.reuse, 0x5, RZ ;  /* 0x0000000591117819 */ /* 0x040fe200000006ff */
[C---:B------:R-:W-:Y:S01]  /*0280*/  IMAD R55, R145.reuse, 0x38, RZ ;  /* 0x0000003891377824 */ /* 0x040fe200078e02ff */
[C---:B------:R-:W-:Y:S01]  /*0290*/  LEA R7, R145.reuse, R145, 0x1 ;  /* 0x0000009191077211 */ /* 0x040fe200078e08ff */
[C---:B------:R-:W-:Y:S01]  /*02a0*/  IMAD R29, R145.reuse, 0xc, RZ ;  /* 0x0000000c911d7824 */ /* 0x040fe200078e02ff */
[CC--:B------:R-:W-:Y:S01]  /*02b0*/  LEA R16, P1, R145.reuse, R2.reuse, 0x6 ;  /* 0x0000000291107211 */ /* 0x0c0fe200078230ff */
[----:B------:R-:W-:Y:S01]  /*02c0*/  IMAD R43, R145, 0x1c, RZ ;  /* 0x0000001c912b7824 */ /* 0x000fe200078e02ff */
[-C--:B------:R-:W-:Y:S01]  /*02d0*/  IADD3 R32, P3, R9, R2.reuse, RZ ;  /* 0x0000000209207210 */ /* 0x080fe20007f7e0ff */
[----:B------:R-:W-:Y:S01]  /*02e0*/  IMAD R41, R145, 0xe, RZ ;  /* 0x0000000e91297824 */ /* 0x000fe200078e02ff */
[-C--:B------:R-:W-:Y:S01]  /*02f0*/  IADD3 R4, P0, R19, R2.reuse, RZ ;  /* 0x0000000213047210 */ /* 0x080fe20007f1e0ff */
[----:B------:R-:W-:Y:S01]  /*0300*/  IMAD R77, R145, 0x70, RZ ;  /* 0x00000070914d7824 */ /* 0x000fe200078e02ff */
[-C--:B------:R-:W-:Y:S01]  /*0310*/  IADD3 R6, P5, R67, R2.reuse, RZ ;  /* 0x0000000243067210 */ /* 0x080fe20007fbe0ff */
[----:B------:R-:W-:Y:S01]  /*0320*/  IMAD R79, R145, 0x7e, RZ ;  /* 0x0000007e914f7824 */ /* 0x000fe200078e02ff */
[-C--:B------:R-:W-:Y:S01]  /*0330*/  LEA.HI.X.SX32 R19, R5, R3.reuse, 0x1, P2 ;  /* 0x0000000305137211 */ /* 0x080fe200010f0eff */
[----:B------:R-:W-:Y:S01]  /*0340*/  IMAD R53, R145, 0x12, RZ ;  /* 0x0000001291357824 */ /* 0x000fe200078e02ff */
[-C--:B------:R-:W-:Y:S01]  /*0350*/  IADD3 R24, P2, R33, R2.reuse, RZ ;  /* 0x0000000221187210 */ /* 0x080fe20007f5e0ff */
[----:B------:R-:W-:Y:S01]  /*0360*/  IMAD R89, R145, 0x1e, RZ ;  /* 0x0000001e91597824 */ /* 0x000fe200078e02ff */
[-C--:B------:R-:W-:Y:S01]  /*0370*/  LEA.HI.X.SX32 R17, R17, R3.reuse, 0x1, P1 ;  /* 0x0000000311117211 */ /* 0x080fe200008f0eff */
[----:B------:R-:W-:Y:S01]  /*0380*/  IMAD R71, R145, 0x16, RZ ;  /* 0x0000001691477824 */ /* 0x000fe200078e02ff */
[-C--:B------:R-:W-:Y:S01]  /*0390*/  LEA.HI.X.SX32 R33, R7, R3.reuse, 0x1, P3 ;  /* 0x0000000307217211 */ /* 0x080fe200018f0eff */
[----:B------:R-:W-:Y:S01]  /*03a0*/  IMAD R83, R145, 0x1a, RZ ;  /* 0x0000001a91537824 */ /* 0x000fe200078e02ff */
[-C--:B------:R-:W-:Y:S01]  /*03b0*/  IADD3 R22, P1, R31, R2.reuse, RZ ;  /* 0x000000021f167210 */ /* 0x080fe20007f3e0ff */
        /* <DEDUP_REMOVED lines=10> */
[C---:B------:R-:W-:Y:S01]  /*0460*/  IMAD R99, R145.reuse, 0x24, RZ ;  /* 0x0000002491637824 */ /* 0x040fe200078e02ff */
[C---:B------:R-:W-:Y:S01]  /*0470*/  SHF.L.U32 R25, R145.reuse, 0x1, RZ ;  /* 0x0000000191197819 */ /* 0x040fe200000006ff */
        /* <DEDUP_REMOVED lines=11> */
[----:B------:R-:W-:Y:S01]  /*0530*/  LEA.HI.X.SX32 R43, R43, R3, 0x1, P5 ;  /* 0x000000032b2b7211 */ /* 0x000fe200028f0eff */
[C---:B------:R-:W-:Y:S01]  /*0540*/  IMAD R73, R145.reuse, 0x17, RZ ;  /* 0x0000001791497824 */ /* 0x040fe200078e02ff */
[CC--:B------:R-:W-:Y:S01]  /*0550*/  LEA R13, R145.reuse, -R145.reuse, 0x3 ;  /* 0x80000091910d7211 */ /* 0x0c0fe200078e18ff */
[----:B------:R-:W-:Y:S01]  /*0560*/  IMAD R69, R145, 0x15, RZ ;  /* 0x0000001591457824 */ /* 0x000fe200078e02ff */
[-C--:B------:R-:W-:Y:S01]  /*0570*/  IADD3 R44, P0, R41, R2.reuse, RZ ;  /* 0x00000002292c7210 */ /* 0x080fe20007f1e0ff */
[----:B------:R-:W-:Y:S01]  /*0580*/  IMAD R133, R145, 0x36, RZ ;  /* 0x0000003691857824 */ /* 0x000fe200078e02ff */
[-C--:B------:R-:W-:Y:S01]  /*0590*/  IADD3 R80, P5, R25, R2.reuse, RZ ;  /* 0x0000000219507210 */ /* 0x080fe20007fbe0ff */
[C---:B------:R-:W-:Y:S01]  /*05a0*/  IMAD R125, R145.reuse, 0x32, RZ ;  /* 0x00000032917d7824 */ /* 0x040fe200078e02ff */
[C---:B------:R-:W-:Y:S01]  /*05b0*/  LEA R57, R145.reuse, -R145, 0x6 ;  /* 0x8000009191397211 */ /* 0x040fe200078e30ff */
        /* <DEDUP_REMOVED lines=8> */
[C---:B------:R-:W-:Y:S01]  /*0640*/  IMAD R139, R145.reuse, 0x3a, RZ ;  /* 0x0000003a918b7824 */ /* 0x040fe200078e02ff */
[C---:B------:R-:W-:Y:S01]  /*0650*/  LEA.HI.X.SX32 R81, R145.reuse, R3, 0x1, P5 ;  /* 0x0000000391517211 */ /* 0x040fe200028f0eff */
[C---:B------:R-:W-:Y:S01]  /*0660*/  IMAD R141, R145.reuse, 0x3c, RZ ;  /* 0x0000003c918d7824 */ /* 0x040fe200078e02ff */
[C---:B------:R-:W-:Y:S01]  /*0670*/  LEA R37, R145.reuse, R145, 0x3 ;  /* 0x0000009191257211 */ /* 0x040fe200078e18ff */
[----:B------:R-:W-:Y:S01]  /*0680*/  IMAD R87, R145, 0x1d, RZ ;  /* 0x0000001d91577824 */ /* 0x000fe200078e02ff */
[-C--:B------:R-:W-:Y:S01]  /*0690*/  LEA.HI.X.SX32 R9, R55, R3.reuse, 0x1, P6 ;  /* 0x0000000337097211 */ /* 0x080fe200030f0eff */
[----:B------:R-:W-:Y:S01]  /*06a0*/  IMAD R149, R145, 0x4e, RZ ;  /* 0x0000004e91957824 */ /* 0x000fe200078e02ff */
[-C--:B------:R-:W-:Y:S01]  /*06b0*/  LEA.HI.X.SX32 R13, R57, R3.reuse, 0x1, P4 ;  /* 0x00000003390d7211 */ /* 0x080fe200020f0eff */
[----:B------:R-:W-:Y:S01]  /*06c0*/  IMAD R111, R145, 0x4a, RZ ;  /* 0x0000004a916f7824 */ /* 0x000fe200078e02ff */
[-C--:B------:R-:W-:Y:S01]  /*06d0*/  IADD3 R56, P5, R53, R2.reuse, RZ ;  /* 0x0000000235387210 */ /* 0x080fe20007fbe0ff */
[C---:B------:R-:W-:Y:S01]  /*06e0*/  IMAD R147, R145.reuse, 0x4c, RZ ;  /* 0x0000004c91937824 */ /* 0x040fe200078e02ff */
[C---:B------:R-:W-:Y:S01]  /*06f0*/  SHF.L.U32 R27, R145.reuse, 0x2, RZ ;  /* 0x00000002911b7819 */ /* 0x040fe200000006ff */
[C---:B------:R-:W-:Y:S01]  /*0700*/  IMAD R151, R145.reuse, 0x52, RZ ;  /* 0x0000005291977824 */ /* 0x040fe200078e02ff */
[CC--:B------:R-:W-:Y:S01]  /*0710*/  LEA R78, P6, R145.reuse, R2.reuse, 0x2 ;  /* 0x00000002914e7211 */ /* 0x0c0fe200078c10ff */
[C---:B------:R-:W-:Y:S01]  /*0720*/  IMAD R97, R145.reuse, 0x23, RZ ;  /* 0x0000002391617824 */ /* 0x040fe200078e02ff */
[CC--:B------:R-:W-:Y:S01]  /*0730*/  LEA R76, P4, R145.reuse, R2.reuse, 0x3 ;  /* 0x00000002914c7211 */ /* 0x0c0fe200078818ff */
[----:B------:R-:W-:Y:S01]  /*0740*/  IMAD R153, R145, 0x54, RZ ;  /* 0x0000005491997824 */ /* 0x000fe200078e02ff */
[----:B------:R-:W-:Y:S01]  /*0750*/  LEA.HI.X.SX32 R57, R37, R3, 0x1, P5 ;  /* 0x0000000325397211 */ /* 0x000fe200028f0eff */
[C---:B------:R-:W-:Y:S01]  /*0760*/  IMAD R155, R145.reuse, 0x56, RZ ;  /* 0x00000056919b7824 */ /* 0x040fe200078e02ff */
[C---:B------:R-:W-:Y:S01]  /*0770*/  LEA R49, R145.reuse, -R145, 0x4 ;  /* 0x8000009191317211 */ /* 0x040fe200078e20ff */
        /* <DEDUP_REMOVED lines=17> */
[----:B------:R-:W-:Y:S01]  /*0890*/  LEA.HI.X.SX32 R61, R47, R3, 0x1, P4 ;  /* 0x000000032f3d7211 */ /* 0x000fe200020f0eff */
[----:B------:R-:W-:Y:S01]  /*08a0*/  IMAD R159, R145, 0x5a, RZ ;  /* 0x0000005a919f7824 */ /* 0x000fe200078e02ff */
[-C--:B------:R-:W-:Y:S01]  /*08b0*/  IADD3 R62, P5, R103, R2.reuse, RZ ;  /* 0x00000002673e7210 */ /* 0x080fe20007fbe0ff */
[C---:B------:R-:W-:Y:S01]  /*08c0*/  IMAD R169, R145.reuse, 0x66, RZ ;  /* 0x0000006691a97824 */ /* 0x040fe200078e02ff */
[C---:B------:R-:W-:Y:S01]  /*08d0*/  LEA R51, R145.reuse, R145, 0x4 ;  /* 0x0000009191337211 */ /* 0x040fe200078e20ff */
        /* <DEDUP_REMOVED lines=30> */
[----:B------:R-:W-:Y:S01]  /*0ac0*/  IMAD R189, R145, 0x7c, RZ ;  /* 0x0000007c91bd7824 */ /* 0x000fe200078e02ff */
[-C--:B------:R-:W-:Y:S01]  /*0ad0*/  IADD3 R46, P6, R125, R2.reuse, RZ ;  /* 0x000000027d2e7210 */ /* 0x080fe20007fde0ff */
[----:B------:R-:W3:Y:S01]  /*0ae0*/  LDG.E.U16 R5, desc[UR24][R4.64] ;  /* 0x0000001804057981 */ /* 0x000ee2000c1e1500 */
[----:B------:R-:W-:-:S02]  /*0af0*/  IADD3 R68, P4, R129, R2, RZ ;  /* 0x0000000281447210 */ /* 0x000fc40007f9e0ff */
[----:B------:R-:W-:Y:S01]  /*0b00*/  LEA.HI.X.SX32 R71, R85, R3, 0x1, P5 ;  /* 0x0000000355477211 */ /* 0x000fe200028f0eff */
[C---:B------:R-:W-:Y:S01]  /*0b10*/  IMAD R135, R145.reuse, 0x37, RZ ;  /* 0x0000003791877824 */ /* 0x040fe200078e02ff */
[----:B------:R-:W-:Y:S01]  /*0b20*/  LEA R91, R145, -R145, 0x5 ;  /* 0x80000091915b7211 */ /* 0x000fe200078e28ff */
[----:B------:R0:W4:Y:S01]  /*0b30*/  LDG.E.U16 R0, desc[UR24][R2.64] ;  /* 0x0000001802007981 */ /* 0x000122000c1e1500 */
[-C--:B------:R-:W-:Y:S02]  /*0b40*/  LEA.HI.X.SX32 R47, R75, R3.reuse, 0x1, P6 ;  /* 0x000000034b2f7211 */ /* 0x080fe400030f0eff */
[----:B------:R-:W-:Y:S01]  /*0b50*/  LEA.HI.X.SX32 R69, R83, R3, 0x1, P4 ;  /* 0x0000000353457211 */ /* 0x000fe200020f0eff */
[----:B------:R-:W5:Y:S01]  /*0b60*/  LDG.E.U16 R10, desc[UR24][R10.64] ;  /* 0x000000180a0a7981 */ /* 0x000f62000c1e1500 */
[-C--:B------:R-:W-:Y:S02]  /*0b70*/  IADD3 R82, P5, R143, R2.reuse, RZ ;  /* 0x000000028f527210 */ /* 0x080fe40007fbe0ff */
[----:B------:R-:W-:Y:S01]  /*0b80*/  LEA R93, R145, R145, 0x5 ;  /* 0x00000091915d7211 */ /* 0x000fe200078e28ff */
[----:B------:R-:W5:Y:S01]  /*0b90*/  LDG.E.U16 R14, desc[UR24][R14.64] ;  /* 0x000000180e0e7981 */ /* 0x000f62000c1e1500 */
[----:B------:R-:W-:-:S02]  /*0ba0*/  IADD3 R72, P6, R139, R2, RZ ;  /* 0x000000028b487210 */ /* 0x000fc40007fde0ff */
[-C--:B------:R-:W-:Y:S01]  /*0bb0*/  IADD3 R74, P4, R141, R2.reuse, RZ ;  /* 0x000000028d4a7210 */ /* 0x080fe20007f9e0ff */
[----:B------:R-:W5:Y:S01]  /*0bc0*/  LDG.E.U16 R16, desc[UR24][R16.64] ;  /* 0x0000001810107981 */ /* 0x000f62000c1e1500 */
[-C--:B------:R-:W-:Y:S02]  /*0bd0*/  LEA.HI.X.SX32 R83, R91, R3.reuse, 0x1, P5 ;  /* 0x000000035b537211 */ /* 0x080fe400028f0eff */
[-C--:B------:R-:W-:Y:S01]  /*0be0*/  LEA.HI.X.SX32 R73, R87, R3.reuse, 0x1, P6 ;  /* 0x0000000357497211 */ /* 0x080fe200030f0eff */
[----:B------:R-:W5:Y:S01]  /*0bf0*/  LDG.E.U16 R34, desc[UR24][R34.64] ;  /* 0x0000001822227981 */ /* 0x000f62000c1e1500 */
[-C--:B------:R-:W-:Y:S02]  /*0c00*/  LEA.HI.X.SX32 R75, R89, R3.reuse, 0x1, P4 ;  /* 0x00000003594b7211 */ /* 0x080fe400020f0eff */
[----:B------:R-:W-:Y:S01]  /*0c10*/  IADD3 R88, P5, R149, R2, RZ ;  /* 0x0000000295587210 */ /* 0x000fe20007fbe0ff */
[----:B------:R1:W5:Y:S01]  /*0c20*/  LDG.E.U16 R7, desc[UR24][R6.64] ;  /* 0x0000001806077981 */ /* 0x000362000c1e1500 */
[----:B------:R-:W-:-:S02]  /*0c30*/  LEA.HI.X.SX32 R25, R93, R3, 0x1, P2 ;  /* 0x000000035d197211 */ /* 0x000fc400010f0eff */
[-C--:B------:R-:W-:Y:S01]  /*0c40*/  IADD3 R84, P6, R111, R2.reuse, RZ ;  /* 0x000000026f547210 */ /* 0x080fe20007fde0ff */
[----:B------:R2:W5:Y:S01]  /*0c50*/  LDG.E.U16 R8, desc[UR24][R8.64] ;  /* 0x0000001808087981 */ /* 0x000562000c1e1500 */
[-C--:B------:R-:W-:Y:S02]  /*0c60*/  IADD3 R86, P4, R147, R2.reuse, RZ ;  /* 0x0000000293567210 */ /* 0x080fe40007f9e0ff */
[-C--:B------:R-:W-:Y:S01]  /*0c70*/  IADD3 R110, P2, R151, R2.reuse, RZ ;  /* 0x00000002976e7210 */ /* 0x080fe20007f5e0ff */
[----:B------:R-:W5:Y:S01]  /*0c80*/  LDG.E.U16 R80, desc[UR24][R80.64] ;  /* 0x0000001850507981 */ /* 0x000f62000c1e1500 */
[-C--:B------:R-:W-:Y:S02]  /*0c90*/  LEA.HI.X.SX32 R27, R95, R3.reuse, 0x1, P1 ;  /* 0x000000035f1b7211 */ /* 0x080fe400008f0eff */
[----:B------:R-:W-:Y:S01]  /*0ca0*/  IADD3 R100, P1, R153, R2, RZ ;  /* 0x0000000299647210 */ /* 0x000fe20007f3e0ff */
[----:B------:R-:W5:Y:S01]  /*0cb0*/  LDG.E.U16 R56, desc[UR24][R56.64] ;  /* 0x0000001838387981 */ /* 0x000f62000c1e1500 */
[----:B------:R-:W-:-:S02]  /*0cc0*/  LEA.HI.X.SX32 R37, R97, R3, 0x1, P0 ;  /* 0x0000000361257211 */ /* 0x000fc400000f0eff */
[-C--:B------:R-:W-:Y:S01]  /*0cd0*/  IADD3 R98, P0, R155, R2.reuse, RZ ;  /* 0x000000029b627210 */ /* 0x080fe20007f1e0ff */
[----:B------:R-:W5:Y:S01]  /*0ce0*/  LDG.E.U16 R48, desc[UR24][R48.64] ;  /* 0x0000001830307981 */ /* 0x000f62000c1e1500 */
[-C--:B------:R-:W-:Y:S02]  /*0cf0*/  LEA.HI.X.SX32 R89, R105, R3.reuse, 0x1, P5 ;  /* 0x0000000369597211 */ /* 0x080fe400028f0eff */
[-C--:B------:R-:W-:Y:S01]  /*0d00*/  LEA.HI.X.SX32 R85, R101, R3.reuse, 0x1, P6 ;  /* 0x0000000365557211 */ /* 0x080fe200030f0eff */
[----:B------:R-:W5:Y:S01]  /*0d10*/  LDG.E.U16 R46, desc[UR24][R46.64] ;  /* 0x000000182e2e7981 */ /* 0x000f62000c1e1500 */
[-C--:B------:R-:W-:Y:S02]  /*0d20*/  LEA.HI.X.SX32 R87, R103, R3.reuse, 0x1, P4 ;  /* 0x0000000367577211 */ /* 0x080fe400020f0eff */
[----:B------:R-:W-:Y:S01]  /*0d30*/  IADD3 R92, P5, R163, R2, RZ ;  /* 0x00000002a35c7210 */ /* 0x000fe20007fbe0ff */
[----:B------:R-:W5:Y:S01]  /*0d40*/  LDG.E.U16 R24, desc[UR24][R24.64] ;  /* 0x0000001818187981 */ /* 0x000f62000c1e1500 */
[----:B------:R-:W-:-:S02]  /*0d50*/  LEA.HI.X.SX32 R111, R107, R3, 0x1, P2 ;  /* 0x000000036b6f7211 */ /* 0x000fc400010f0eff */
[-C--:B------:R-:W-:Y:S01]  /*0d60*/  LEA.HI.X.SX32 R39, R99, R3.reuse, 0x1, P3 ;  /* 0x0000000363277211 */ /* 0x080fe200018f0eff */
[----:B------:R-:W5:Y:S01]  /*0d70*/  LDG.E.U16 R20, desc[UR24][R20.64] ;  /* 0x0000001814147981 */ /* 0x000f62000c1e1500 */
[-C--:B------:R-:W-:Y:S02]  /*0d80*/  IADD3 R90, P4, R161, R2.reuse, RZ ;  /* 0x00000002a15a7210 */ /* 0x080fe40007f9e0ff */
[-C--:B------:R-:W-:Y:S01]  /*0d90*/  IADD3 R120, P2, R165, R2.reuse, RZ ;  /* 0x00000002a5787210 */ /* 0x080fe20007f5e0ff */
[----:B------:R-:W5:Y:S01]  /*0da0*/  LDG.E.U16 R110, desc[UR24][R110.64] ;  /* 0x000000186e6e7981 */ /* 0x000f62000c1e1500 */
[----:B------:R-:W-:Y:S02]  /*0db0*/  LEA.HI.X.SX32 R101, R109, R3, 0x1, P1 ;  /* 0x000000036d657211 */ /* 0x000fe400008f0eff */
[-C--:B------:R-:W-:Y:S01]  /*0dc0*/  IADD3 R96, P3, R157, R2.reuse, RZ ;  /* 0x000000029d607210 */ /* 0x080fe20007f7e0ff */
[----:B------:R-:W5:Y:S01]  /*0dd0*/  LDG.E.U16 R78, desc[UR24][R78.64] ;  /* 0x000000184e4e7981 */ /* 0x000f62000c1e1500 */
[----:B------:R-:W-:-:S02]  /*0de0*/  IADD3 R118, P1, R167, R2, RZ ;  /* 0x00000002a7767210 */ /* 0x000fc40007f3e0ff */
[-C--:B------:R-:W-:Y:S01]  /*0df0*/  LEA.HI.X.SX32 R99, R113, R3.reuse, 0x1, P0 ;  /* 0x0000000371637211 */ /* 0x080fe200000f0eff */
[----:B------:R-:W5:Y:S01]  /*0e00*/  LDG.E.U16 R64, desc[UR24][R64.64] ;  /* 0x0000001840407981 */ /* 0x000f62000c1e1500 */
[-C--:B------:R-:W-:Y:S02]  /*0e10*/  IADD3 R94, P6, R159, R2.reuse, RZ ;  /* 0x000000029f5e7210 */ /* 0x080fe40007fde0ff */
[----:B------:R-:W-:Y:S01]  /*0e20*/  IADD3 R112, P0, R169, R2, RZ ;  /* 0x00000002a9707210 */ /* 0x000fe20007f1e0ff */
[----:B------:R-:W5:Y:S01]  /*0e30*/  LDG.E.U16 R68, desc[UR24][R68.64] ;  /* 0x0000001844447981 */ /* 0x000f62000c1e1500 */
[-C--:B------:R-:W-:Y:S02]  /*0e40*/  LEA.HI.X.SX32 R93, R121, R3.reuse, 0x1, P5 ;  /* 0x00000003795d7211 */ /* 0x080fe400028f0eff */
[-C--:B------:R-:W-:Y:S01]  /*0e50*/  LEA.HI.X.SX32 R91, R119, R3.reuse, 0x1, P4 ;  /* 0x00000003775b7211 */ /* 0x080fe200020f0eff */
[----:B------:R-:W5:Y:S01]  /*0e60*/  LDG.E.U16 R26, desc[UR24][R26.64] ;  /* 0x000000181a1a7981 */ /* 0x000f62000c1e1500 */
[----:B------:R-:W-:-:S02]  /*0e70*/  LEA.HI.X.SX32 R121, R123, R3, 0x1, P2 ;  /* 0x000000037b797211 */ /* 0x000fc400010f0eff */
[-C--:B------:R-:W-:Y:S01]  /*0e80*/  LEA.HI.X.SX32 R97, R115, R3.reuse, 0x1, P3 ;  /* 0x0000000373617211 */ /* 0x080fe200018f0eff */
[----:B------:R-:W-:Y:S01]  /*0e90*/  IMAD R115, R145, 0x3b, RZ ;  /* 0x0000003b91737824 */ /* 0x000fe200078e02ff */
[-C--:B------:R-:W-:Y:S01]  /*0ea0*/  IADD3 R122, P2, R179, R2.reuse, RZ ;  /* 0x00000002b37a7210 */ /* 0x080fe20007f5e0ff */
[----:B------:R-:W5:Y:S01]  /*0eb0*/  LDG.E.U16 R120, desc[UR24][R120.64] ;  /* 0x0000001878787981 */ /* 0x000f62000c1e1500 */
[-C--:B------:R-:W-:Y:S02]  /*0ec0*/  LEA.HI.X.SX32 R119, R125, R3.reuse, 0x1, P1 ;  /* 0x000000037d777211 */ /* 0x080fe400008f0eff */
        /* <DEDUP_REMOVED lines=8> */
[-C--:B------:R-:W-:Y:S02]  /*0f50*/  IADD3 R126, P0, R183, R2.reuse, RZ ;  /* 0x00000002b77e7210 */ /* 0x080fe40007f1e0ff */
[-C--:B------:R-:W-:Y:S01]  /*0f60*/  IADD3 R104, P4, R175, R2.reuse, RZ ;  /* 0x00000002af687210 */ /* 0x080fe20007f9e0ff */
[----:B------:R-:W5:Y:S01]  /*0f70*/  LDG.E.U16 R66, desc[UR24][R66.64] ;  /* 0x0000001842427981 */ /* 0x000f62000c1e1500 */
[-C--:B------:R-:W-:Y:S02]  /*0f80*/  LEA.HI.X.SX32 R123, R137, R3.reuse, 0x1, P2 ;  /* 0x00000003897b7211 */ /* 0x080fe400010f0eff */
[-C--:B------:R-:W-:Y:S01]  /*0f90*/  LEA.HI.X.SX32 R109, R129, R3.reuse, 0x1, P3 ;  /* 0x00000003816d7211 */ /* 0x080fe200018f0eff */
[----:B------:R-:W-:Y:S01]  /*0fa0*/  IMAD R129, R145, 0x3d, RZ ;  /* 0x0000003d91817824 */ /* 0x000fe200078e02ff */
[----:B------:R-:W-:Y:S01]  /*0fb0*/  LEA.HI.X.SX32 R125, R139, R3, 0x1, P1 ;  /* 0x000000038b7d7211 */ /* 0x000fe200008f0eff */
[----:B------:R-:W5:Y:S01]  /*0fc0*/  LDG.E.U16 R122, desc[UR24][R122.64] ;  /* 0x000000187a7a7981 */ /* 0x000f62000c1e1500 */
[----:B------:R-:W-:-:S02]  /*0fd0*/  IADD3 R116, P3, R185, R2, RZ ;  /* 0x00000002b9747210 */ /* 0x000fc40007f7e0ff */
[-C--:B------:R-:W-:Y:S01]  /*0fe0*/  LEA.HI.X.SX32 R107, R131, R3.reuse, 0x1, P6 ;  /* 0x00000003836b7211 */ /* 0x080fe200030f0eff */
[----:B------:R-:W5:Y:S01]  /*0ff0*/  LDG.E.U16 R124, desc[UR24][R124.64] ;  /* 0x000000187c7c7981 */ /* 0x000f62000c1e1500 */
[-C--:B------:R-:W-:Y:S02]  /*1000*/  LEA.HI.X.SX32 R127, R115, R3.reuse, 0x1, P0 ;  /* 0x00000003737f7211 */ /* 0x080fe400000f0eff */
[-C--:B------:R-:W-:Y:S01]  /*1010*/  IADD3 R102, P5, R177, R2.reuse, RZ ;  /* 0x00000002b1667210 */ /* 0x080fe20007fbe0ff */
[----:B------:R-:W5:Y:S01]  /*1020*/  LDG.E.U16 R62, desc[UR24][R62.64] ;  /* 0x000000183e3e7981 */ /* 0x000f62000c1e1500 */
[-C--:B------:R-:W-:Y:S02]  /*1030*/  IADD3 R114, P6, R187, R2.reuse, RZ ;  /* 0x00000002bb727210 */ /* 0x080fe40007fde0ff */
[----:B------:R-:W-:Y:S01]  /*1040*/  LEA.HI.X.SX32 R105, R133, R3, 0x1, P4 ;  /* 0x0000000385697211 */ /* 0x000fe200020f0eff */
[----:B------:R-:W5:Y:S01]  /*1050*/  LDG.E.U16 R70, desc[UR24][R70.64] ;  /* 0x0000001846467981 */ /* 0x000f62000c1e1500 */
[----:B0-----:R-:W-:-:S02]  /*1060*/  IADD3 R2, P4, R189, R2, RZ ;  /* 0x00000002bd027210 */ /* 0x001fc40007f9e0ff */
[-C--:B------:R-:W-:Y:S01]  /*1070*/  LEA.HI.X.SX32 R117, R141, R3.reuse, 0x1, P3 ;  /* 0x000000038d757211 */ /* 0x080fe200018f0eff */
[----:B------:R-:W5:Y:S01]  /*1080*/  LDG.E.U16 R36, desc[UR24][R36.64] ;  /* 0x0000001824247981 */ /* 0x000f62000c1e1500 */
[-C--:B------:R-:W-:Y:S02]  /*1090*/  LEA.HI.X.SX32 R103, R135, R3.reuse, 0x1, P5 ;  /* 0x0000000387677211 */ /* 0x080fe400028f0eff */
[-C--:B------:R-:W-:Y:S01]  /*10a0*/  LEA.HI.X.SX32 R115, R129, R3.reuse, 0x1, P6 ;  /* 0x0000000381737211 */ /* 0x080fe200030f0eff */
[----:B------:R-:W5:Y:S01]  /*10b0*/  LDG.E.U16 R98, desc[UR24][R98.64] ;  /* 0x0000001862627981 */ /* 0x000f62000c1e1500 */
[----:B------:R-:W-:-:S03]  /*10c0*/  LEA.HI.X.SX32 R3, R143, R3, 0x1, P4 ;  /* 0x000000038f037211 */ /* 0x000fc600020f0eff */
[----:B------:R-:W5:Y:S04]  /*10d0*/  LDG.E.U16 R112, desc[UR24][R112.64] ;  /* 0x0000001870707981 */ /* 0x000f68000c1e1500 */
        /* <DEDUP_REMOVED lines=24> */
[----:B------:R0:W5:Y:S04]  /*1260*/  LDG.E.U16 R2, desc[UR24][R2.64] ;  /* 0x0000001802027981 */ /* 0x000168000c1e1500 */
[----:B------:R-:W5:Y:S04]  /*1270*/  LDG.E.U16 R44, desc[UR24][R44.64] ;  /* 0x000000182c2c7981 */ /* 0x000f68000c1e1500 */
[----:B------:R-:W5:Y:S04]  /*1280*/  LDG.E.U16 R54, desc[UR24][R54.64] ;  /* 0x0000001836367981 */ /* 0x000f68000c1e1500 */
[----:B------:R-:W5:Y:S04]  /*1290*/  LDG.E.U16 R50, desc[UR24][R50.64] ;  /* 0x0000001832327981 */ /* 0x000f68000c1e1500 */
[----:B------:R-:W5:Y:S04]  /*12a0*/  LDG.E.U16 R82, desc[UR24][R82.64] ;  /* 0x0000001852527981 */ /* 0x000f68000c1e1500 */
[----:B------:R-:W5:Y:S04]  /*12b0*/  LDG.E.U16 R88, desc[UR24][R88.64] ;  /* 0x0000001858587981 */ /* 0x000f68000c1e1500 */
[----:B------:R-:W5:Y:S04]  /*12c0*/  LDG.E.U16 R92, desc[UR24][R92.64] ;  /* 0x000000185c5c7981 */ /* 0x000f68000c1e1500 */
[----:B------:R-:W5:Y:S04]  /*12d0*/  LDG.E.U16 R102, desc[UR24][R102.64] ;  /* 0x0000001866667981 */ /* 0x000f68000c1e1500 */
[----:B------:R-:W5:Y:S01]  /*12e0*/  LDG.E.U16 R12, desc[UR24][R12.64] ;  /* 0x000000180c0c7981 */ /* 0x000f62000c1e1500 */
[----:B------:R-:W0:Y:S01]  /*12f0*/  S2UR UR4, SR_CgaCtaId ;  /* 0x00000000000479c3 */ /* 0x000e220000008800 */
[C---:B-1----:R-:W-:Y:S01]  /*1300*/  LOP3.LUT R6, R216.reuse, 0x3f, RZ, 0xc0, !PT ;  /* 0x0000003fd8067812 */ /* 0x042fe200078ec0ff */
[----:B------:R-:W-:Y:S01]  /*1310*/  UMOV UR7, 0x400 ;  /* 0x0000040000077882 */ /* 0x000fe20000000000 */
[----:B------:R-:W-:-:S02]  /*1320*/  LOP3.LUT R4, R216, 0xc0, RZ, 0xc0, !PT ;  /* 0x000000c0d8047812 */ /* 0x000fc400078ec0ff */
[----:B--2---:R-:W-:-:S04]  /*1330*/  SHF.L.U32 R9, R6, 0x1, RZ ;  /* 0x0000000106097819 */ /* 0x004fc800000006ff */
[----:B------:R-:W-:Y:S02]  /*1340*/  LEA R9, R4, R9, 0x7 ;  /* 0x0000000904097211 */ /* 0x000fe400078e38ff */
[----:B------:R-:W-:Y:S02]  /*1350*/  ISETP.GE.AND P0, PT, R217, 0x1, PT ;  /* 0x00000001d900780c */ /* 0x000fe40003f06270 */
[C---:B0-----:R-:W-:Y:S02]  /*1360*/  LOP3.LUT R3, R9.reuse, 0x10, RZ, 0x3c, !PT ;  /* 0x0000001009037812 */ /* 0x041fe400078e3cff */
[----:B------:R-:W-:Y:S01]  /*1370*/  LOP3.LUT R11, R9, 0x20, RZ, 0x3c, !PT ;  /* 0x00000020090b7812 */ /* 0x000fe200078e3cff */
[----:B------:R-:W-:Y:S01]  /*1380*/  ULEA UR7, UR4, UR7, 0x18 ;  /* 0x0000000704077291 */ /* 0x000fe2000f8ec03f */
[----:B------:R-:W-:-:S08]  /*1390*/  MOV R17, 0x3f800000 ;  /* 0x3f80000000117802 */ /* 0x000fd00000000f00 */
[----:B---3--:R0:W-:Y:S04]  /*13a0*/  STS.U16 [R9+UR7+0x1400], R5 ;  /* 0x0014000509007988 */ /* 0x0081e80008000407 */
[----:B----4-:R-:W-:Y:S01]  /*13b0*/  STS.U16 [R9+UR7], R0 ;  /* 0x0000000009007988 */ /* 0x010fe20008000407 */
[----:B0-----:R-:W-:-:S03]  /*13c0*/  LOP3.LUT R5, R9, 0x30, RZ, 0x3c, !PT ;  /* 0x0000003009057812 */ /* 0x001fc600078e3cff */
[----:B-----5:R-:W-:Y:S04]  /*13d0*/  STS.U16 [R9+UR7+0x400], R10 ;  /* 0x0004000a09007988 */ /* 0x020fe80008000407 */
[----:B------:R-:W-:Y:S04]  /*13e0*/  STS.U16 [R9+UR7+0x800], R14 ;  /* 0x0008000e09007988 */ /* 0x000fe80008000407 */
[----:B------:R-:W-:Y:S04]  /*13f0*/  STS.U16 [R9+UR7+0x1000], R16 ;  /* 0x0010001009007988 */ /* 0x000fe80008000407 */
[----:B------:R-:W-:Y:S04]  /*1400*/  STS.U16 [R9+UR7+0xc00], R34 ;  /* 0x000c002209007988 */ /* 0x000fe80008000407 */
[----:B------:R0:W-:Y:S04]  /*1410*/  STS.U16 [R9+UR7+0x1800], R7 ;  /* 0x0018000709007988 */ /* 0x0001e80008000407 */
[----:B------:R1:W-:Y:S04]  /*1420*/  STS.U16 [R9+UR7+0x1c00], R8 ;  /* 0x001c000809007988 */ /* 0x0003e80008000407 */
[----:B------:R-:W-:Y:S01]  /*1430*/  STS.U16 [R3+UR7+0x80], R80 ;  /* 0x0000805003007988 */ /* 0x000fe20008000407 */
[----:B0-----:R-:W-:-:S03]  /*1440*/  LOP3.LUT R7, R9, 0x50, RZ, 0x3c, !PT ;  /* 0x0000005009077812 */ /* 0x001fc600078e3cff */
[----:B------:R-:W-:Y:S04]  /*1450*/  STS.U16 [R3+UR7+0x480], R56 ;  /* 0x0004803803007988 */ /* 0x000fe80008000407 */
[----:B------:R-:W-:Y:S04]  /*1460*/  STS.U16 [R3+UR7+0x880], R48 ;  /* 0x0008803003007988 */ /* 0x000fe80008000407 */
[----:B------:R-:W-:Y:S04]  /*1470*/  STS.U16 [R3+UR7+0xc80], R46 ;  /* 0x000c802e03007988 */ /* 0x000fe80008000407 */
[----:B------:R-:W-:Y:S04]  /*1480*/  STS.U16 [R3+UR7+0x1080], R24 ;  /* 0x0010801803007988 */ /* 0x000fe80008000407 */
[----:B------:R-:W-:Y:S01]  /*1490*/  STS.U16 [R3+UR7+0x1480], R110 ;  /* 0x0014806e03007988 */ /* 0x000fe20008000407 */
[----:B------:R-:W-:-:S02]  /*14a0*/  MOV R4, 0xff800000 ;  /* 0xff80000000047802 */ /* 0x000fc40000000f00 */
[----:B------:R-:W-:Y:S02]  /*14b0*/  CS2R R184, SRZ ;  /* 0x0000000000b87805 */ /* 0x000fe4000001ff00 */
[----:B-1----:R-:W-:Y:S02]  /*14c0*/  MOV R8, 0xff800000 ;  /* 0xff80000000087802 */ /* 0x002fe40000000f00 */
[----:B------:R-:W-:Y:S02]  /*14d0*/  CS2R R186, SRZ ;  /* 0x0000000000ba7805 */ /* 0x000fe4000001ff00 */
[----:B------:R-:W-:Y:S02]  /*14e0*/  MOV R21, 0x3f800000 ;  /* 0x3f80000000157802 */ /* 0x000fe40000000f00 */
[----:B------:R-:W-:Y:S02]  /*14f0*/  CS2R R188, SRZ ;  /* 0x0000000000bc7805 */ /* 0x000fe4000001ff00 */
[----:B------:R-:W-:-:S02]  /*1500*/  CS2R R190, SRZ ;  /* 0x0000000000be7805 */ /* 0x000fc4000001ff00 */
[----:B------:R-:W-:Y:S02]  /*1510*/  CS2R R192, SRZ ;  /* 0x0000000000c07805 */ /* 0x000fe4000001ff00 */
[----:B------:R-:W-:Y:S02]  /*1520*/  CS2R R194, SRZ ;  /* 0x0000000000c27805 */ /* 0x000fe4000001ff00 */
[----:B------:R-:W-:Y:S01]  /*1530*/  CS2R R196, SRZ ;  /* 0x0000000000c47805 */ /* 0x000fe2000001ff00 */
[----:B------:R-:W-:Y:S01]  /*1540*/  STS.U16 [R3+UR7+0x1880], R120 ;  /* 0x0018807803007988 */ /* 0x000fe20008000407 */
[----:B------:R-:W-:Y:S02]  /*1550*/  CS2R R198, SRZ ;  /* 0x0000000000c67805 */ /* 0x000fe4000001ff00 */
[----:B------:R-:W-:Y:S02]  /*1560*/  CS2R R200, SRZ ;  /* 0x0000000000c87805 */ /* 0x000fe4000001ff00 */
[----:B------:R-:W-:-:S02]  /*1570*/  CS2R R202, SRZ ;  /* 0x0000000000ca7805 */ /* 0x000fc4000001ff00 */
[----:B------:R-:W-:Y:S02]  /*1580*/  CS2R R204, SRZ ;  /* 0x0000000000cc7805 */ /* 0x000fe4000001ff00 */
[----:B------:R-:W-:Y:S02]  /*1590*/  CS2R R206, SRZ ;  /* 0x0000000000ce7805 */ /* 0x000fe4000001ff00 */
[----:B------:R-:W-:Y:S02]  /*15a0*/  CS2R R208, SRZ ;  /* 0x0000000000d07805 */ /* 0x000fe4000001ff00 */
[----:B------:R-:W-:Y:S02]  /*15b0*/  CS2R R210, SRZ ;  /* 0x0000000000d27805 */ /* 0x000fe4000001ff00 */
[----:B------:R-:W-:Y:S02]  /*15c0*/  CS2R R212, SRZ ;  /* 0x0000000000d47805 */ /* 0x000fe4000001ff00 */
[----:B------:R-:W-:-:S02]  /*15d0*/  CS2R R214, SRZ ;  /* 0x0000000000d67805 */ /* 0x000fc4000001ff00 */
[----:B------:R-:W-:Y:S01]  /*15e0*/  CS2R R152, SRZ ;  /* 0x0000000000987805 */ /* 0x000fe2000001ff00 */
[----:B------:R0:W-:Y:S04]  /*15f0*/  STS.U16 [R3+UR7+0x1c80], R122 ;  /* 0x001c807a03007988 */ /* 0x0001e80008000407 */
[----:B------:R-:W-:Y:S04]  /*1600*/  STS.U16 [R11+UR7+0x100], R78 ;  /* 0x0001004e0b007988 */ /* 0x000fe80008000407 */
[----:B------:R-:W-:Y:S01]  /*1610*/  STS.U16 [R11+UR7+0x500], R20 ;  /* 0x000500140b007988 */ /* 0x000fe20008000407 */
[----:B0-----:R-:W-:-:S03]  /*1620*/  LOP3.LUT R3, R9, 0x40, RZ, 0x3c, !PT ;  /* 0x0000004009037812 */ /* 0x001fc600078e3cff */
[----:B------:R-:W-:Y:S04]  /*1630*/  STS.U16 [R11+UR7+0x900], R64 ;  /* 0x000900400b007988 */ /* 0x000fe80008000407 */
        /* <DEDUP_REMOVED lines=12> */
[----:B------:R0:W-:Y:S04]  /*1700*/  STS.U16 [R5+UR7+0x1d80], R126 ;  /* 0x001d807e05007988 */ /* 0x0001e80008000407 */
[----:B------:R-:W-:Y:S01]  /*1710*/  STS.U16 [R3+UR7+0x200], R76 ;  /* 0x0002004c03007988 */ /* 0x000fe20008000407 */
[----:B0-----:R-:W-:-:S02]  /*1720*/  LOP3.LUT R5, R9, 0x60, RZ, 0x3c, !PT ;  /* 0x0000006009057812 */ /* 0x001fc400078e3cff */
[----:B------:R-:W-:Y:S01]  /*1730*/  LOP3.LUT R9, R9, 0x70, RZ, 0x3c, !PT ;  /* 0x0000007009097812 */ /* 0x000fe200078e3cff */
        /* <DEDUP_REMOVED lines=15> */
[----:B------:R-:W-:Y:S04]  /*1830*/  STS.U16 [R5+UR7+0x300], R30 ;  /* 0x0003001e05007988 */ /* 0x000fe80008000407 */
[----:B------:R-:W-:Y:S04]  /*1840*/  STS.U16 [R5+UR7+0x700], R40 ;  /* 0x0007002805007988 */ /* 0x000fe80008000407 */
[----:B------:R-:W-:Y:S04]  /*1850*/  STS.U16 [R5+UR7+0xb00], R52 ;  /* 0x000b003405007988 */ /* 0x000fe80008000407 */
[----:B------:R-:W-:Y:S04]  /*1860*/  STS.U16 [R5+UR7+0xf00], R74 ;  /* 0x000f004a05007988 */ /* 0x000fe80008000407 */
[----:B------:R-:W-:Y:S04]  /*1870*/  STS.U16 [R5+UR7+0x1300], R86 ;  /* 0x0013005605007988 */ /* 0x000fe80008000407 */
[----:B------:R-:W-:Y:S04]  /*1880*/  STS.U16 [R5+UR7+0x1700], R90 ;  /* 0x0017005a05007988 */ /* 0x000fe80008000407 */
[----:B------:R-:W-:Y:S04]  /*1890*/  STS.U16 [R5+UR7+0x1b00], R104 ;  /* 0x001b006805007988 */ /* 0x000fe80008000407 */
[----:B------:R1:W-:Y:S01]  /*18a0*/  STS.U16 [R5+UR7+0x1f00], R2 ;  /* 0x001f000205007988 */ /* 0x0003e20008000407 */
[----:B0-----:R-:W-:-:S03]  /*18b0*/  MOV R7, 0xff800000 ;  /* 0xff80000000077802 */ /* 0x001fc60000000f00 */
[----:B------:R0:W-:Y:S01]  /*18c0*/  STS.U16 [R9+UR7+0x380], R44 ;  /* 0x0003802c09007988 */ /* 0x0001e20008000407 */
[----:B------:R-:W-:-:S03]  /*18d0*/  MOV R18, 0x3f800000 ;  /* 0x3f80000000127802 */ /* 0x000fc60000000f00 */
[----:B------:R0:W-:Y:S01]  /*18e0*/  STS.U16 [R9+UR7+0x780], R54 ;  /* 0x0007803609007988 */ /* 0x0001e20008000407 */
[----:B------:R-:W-:-:S03]  /*18f0*/  MOV R20, 0x3f800000 ;  /* 0x3f80000000147802 */ /* 0x000fc60000000f00 */
[----:B------:R0:W-:Y:S01]  /*1900*/  STS.U16 [R9+UR7+0xb80], R50 ;  /* 0x000b803209007988 */ /* 0x0001e20008000407 */
[----:B-1----:R-:W-:-:S03]  /*1910*/  MOV R5, 0xff800000 ;  /* 0xff80000000057802 */ /* 0x002fc60000000f00 */
[----:B------:R0:W-:Y:S01]  /*1920*/  STS.U16 [R9+UR7+0xf80], R82 ;  /* 0x000f805209007988 */ /* 0x0001e20008000407 */
[----:B------:R-:W-:-:S03]  /*1930*/  CS2R R154, SRZ ;  /* 0x00000000009a7805 */ /* 0x000fc6000001ff00 */
[----:B------:R0:W-:Y:S01]  /*1940*/  STS.U16 [R9+UR7+0x1380], R88 ;  /* 0x0013805809007988 */ /* 0x0001e20008000407 */
[----:B------:R-:W-:-:S03]  /*1950*/  CS2R R156, SRZ ;  /* 0x00000000009c7805 */ /* 0x000fc6000001ff00 */
[----:B------:R0:W-:Y:S01]  /*1960*/  STS.U16 [R9+UR7+0x1780], R92 ;  /* 0x0017805c09007988 */ /* 0x0001e20008000407 */
[----:B------:R-:W-:-:S03]  /*1970*/  CS2R R158, SRZ ;  /* 0x00000000009e7805 */ /* 0x000fc6000001ff00 */
[----:B------:R0:W-:Y:S01]  /*1980*/  STS.U16 [R9+UR7+0x1b80], R102 ;  /* 0x001b806609007988 */ /* 0x0001e20008000407 */
[----:B------:R-:W-:-:S03]  /*1990*/  CS2R R160, SRZ ;  /* 0x0000000000a07805 */ /* 0x000fc6000001ff00 */
[----:B------:R0:W-:Y:S01]  /*19a0*/  STS.U16 [R9+UR7+0x1f80], R12 ;  /* 0x001f800c09007988 */ /* 0x0001e20008000407 */
[----:B------:R-:W-:Y:S02]  /*19b0*/  CS2R R162, SRZ ;  /* 0x0000000000a27805 */ /* 0x000fe4000001ff00 */
[----:B------:R-:W-:Y:S02]  /*19c0*/  CS2R R164, SRZ ;  /* 0x0000000000a47805 */ /* 0x000fe4000001ff00 */
[----:B------:R-:W-:Y:S02]  /*19d0*/  CS2R R166, SRZ ;  /* 0x0000000000a67805 */ /* 0x000fe4000001ff00 */
[----:B------:R-:W-:Y:S02]  /*19e0*/  CS2R R168, SRZ ;  /* 0x0000000000a87805 */ /* 0x000fe4000001ff00 */
[----:B------:R-:W-:Y:S02]  /*19f0*/  CS2R R170, SRZ ;  /* 0x0000000000aa7805 */ /* 0x000fe4000001ff00 */
[----:B------:R-:W-:-:S02]  /*1a00*/  CS2R R172, SRZ ;  /* 0x0000000000ac7805 */ /* 0x000fc4000001ff00 */
[----:B------:R-:W-:Y:S02]  /*1a10*/  CS2R R174, SRZ ;  /* 0x0000000000ae7805 */ /* 0x000fe4000001ff00 */
[----:B------:R-:W-:Y:S02]  /*1a20*/  CS2R R176, SRZ ;  /* 0x0000000000b07805 */ /* 0x000fe4000001ff00 */
[----:B------:R-:W-:Y:S02]  /*1a30*/  CS2R R178, SRZ ;  /* 0x0000000000b27805 */ /* 0x000fe4000001ff00 */
[----:B------:R-:W-:Y:S02]  /*1a40*/  CS2R R180, SRZ ;  /* 0x0000000000b47805 */ /* 0x000fe4000001ff00 */
[----:B------:R-:W-:Y:S01]  /*1a50*/  CS2R R182, SRZ ;  /* 0x0000000000b67805 */ /* 0x000fe2000001ff00 */
[----:B0-----:R-:W-:Y:S06]  /*1a60*/  @!P0 BRA `(.L_x_0) ;  /* 0x0000006400f08947 */ /* 0x001fec0003800000 */
[----:B------:R-:W0:Y:S01]  /*1a70*/  LDC.64 R4, c[0x0][0x260] ;  /* 0x00009800ff047b82 */ /* 0x000e220000000a00 */
[--C-:B------:R-:W-:Y:S01]  /*1a80*/  SHF.R.U32.HI R0, RZ, 0x6, R216.reuse ;  /* 0x00000006ff007819 */ /* 0x100fe200000116d8 */
[----:B------:R-:W-:Y:S01]  /*1a90*/  ULDC UR4, c[0x0][0x258] ;  /* 0x0000960000047ab9 */ /* 0x000fe20000000800 */
[----:B------:R-:W-:Y:S01]  /*1aa0*/  ULDC.64 UR8, c[0x0][0x220] ;  /* 0x0000880000087ab9 */ /* 0x000fe20000000a00 */
[----:B------:R-:W-:Y:S01]  /*1ab0*/  IMAD R6, R6, UR4, RZ ;  /* 0x0000000406067c24 */ /* 0x000fe2000f8e02ff */
[----:B------:R-:W-:Y:S01]  /*1ac0*/  SGXT.U32 R0, R0, 0x2 ;  /* 0x000000020000781a */ /* 0x000fe20000000000 */
[----:B------:R-:W-:Y:S01]  /*1ad0*/  ULDC.64 UR4, c[0x0][0x218] ;  /* 0x0000860000047ab9 */ /* 0x000fe20000000a00 */
[----:B------:R-:W-:Y:S01]  /*1ae0*/  SHF.R.U32.HI R9, RZ, 0x5, R216 ;  /* 0x00000005ff097819 */ /* 0x000fe200000116d8 */
[----:B------:R-:W1:Y:S01]  /*1af0*/  LDC.64 R218, c[0x0][0x250] ;  /* 0x00009400ffda7b82 */ /* 0x000e620000000a00 */
[----:B------:R-:W-:Y:S02]  /*1b00*/  SHF.L.U32 R3, R6, 0x1, RZ ;  /* 0x0000000106037819 */ /* 0x000fe400000006ff */
[----:B------:R-:W-:-:S02]  /*1b10*/  CS2R R184, SRZ ;  /* 0x0000000000b87805 */ /* 0x000fc4000001ff00 */
[----:B------:R-:W-:Y:S02]  /*1b20*/  R2UR UR29, R9 ;  /* 0x00000000091d72ca */ /* 0x000fe400000e0000 */
[----:B------:R-:W-:Y:S02]  /*1b30*/  CS2R R186, SRZ ;  /* 0x0000000000ba7805 */ /* 0x000fe4000001ff00 */
[----:B------:R-:W-:Y:S02]  /*1b40*/  CS2R R188, SRZ ;  /* 0x0000000000bc7805 */ /* 0x000fe4000001ff00 */
[----:B------:R-:W-:Y:S02]  /*1b50*/  CS2R R190, SRZ ;  /* 0x0000000000be7805 */ /* 0x000fe4000001ff00 */
[----:B------:R-:W-:Y:S01]  /*1b60*/  CS2R R192, SRZ ;  /* 0x0000000000c07805 */ /* 0x000fe2000001ff00 */
[----:B------:R-:W2:Y:S01]  /*1b70*/  LDC R26, c[0x0][0x268] ;  /* 0x00009a00ff1a7b82 */ /* 0x000ea20000000800 */
[----:B------:R-:W-:-:S02]  /*1b80*/  CS2R R194, SRZ ;  /* 0x0000000000c27805 */ /* 0x000fc4000001ff00 */
[----:B------:R-:W-:Y:S02]  /*1b90*/  CS2R R196, SRZ ;  /* 0x0000000000c47805 */ /* 0x000fe4000001ff00 */
[----:B------:R-:W-:Y:S02]  /*1ba0*/  CS2R R198, SRZ ;  /* 0x0000000000c67805 */ /* 0x000fe4000001ff00 */
[----:B------:R-:W-:Y:S02]  /*1bb0*/  CS2R R200, SRZ ;  /* 0x0000000000c87805 */ /* 0x000fe4000001ff00 */
[----:B------:R-:W-:Y:S02]  /*1bc0*/  CS2R R202, SRZ ;  /* 0x0000000000ca7805 */ /* 0x000fe4000001ff00 */
[----:B------:R-:W-:Y:S02]  /*1bd0*/  CS2R R204, SRZ ;  /* 0x0000000000cc7805 */ /* 0x000fe4000001ff00 */
[----:B------:R-:W-:-:S02]  /*1be0*/  CS2R R206, SRZ ;  /* 0x0000000000ce7805 */ /* 0x000fc4000001ff00 */
[----:B0-----:R-:W-:Y:S01]  /*1bf0*/  MOV R2, R4 ;  /* 0x0000000400027202 */ /* 0x001fe20000000f00 */
[----:B------:R0:W-:Y:S01]  /*1c00*/  STL [R1+0x1f0], R5 ;  /* 0x0001f00501007387 */ /* 0x0001e20000100800 */
[----:B------:R-:W-:Y:S02]  /*1c10*/  MOV R7, R5 ;  /* 0x0000000500077202 */ /* 0x000fe40000000f00 */
[----:B------:R-:W-:Y:S02]  /*1c20*/  CS2R R208, SRZ ;  /* 0x0000000000d07805 */ /* 0x000fe4000001ff00 */
[----:B------:R-:W-:Y:S02]  /*1c30*/  CS2R R210, SRZ ;  /* 0x0000000000d27805 */ /* 0x000fe4000001ff00 */
[----:B------:R-:W-:Y:S02]  /*1c40*/  CS2R R212, SRZ ;  /* 0x0000000000d47805 */ /* 0x000fe4000001ff00 */
[----:B------:R-:W-:-:S02]  /*1c50*/  CS2R R214, SRZ ;  /* 0x0000000000d67805 */ /* 0x000fc4000001ff00 */
[----:B------:R-:W-:Y:S01]  /*1c60*/  CS2R R152, SRZ ;  /* 0x0000000000987805 */ /* 0x000fe2000001ff00 */
[----:B-1----:R-:W-:Y:S01]  /*1c70*/  IMAD R218, R218, UR6, RZ ;  /* 0x00000006dada7c24 */ /* 0x002fe2000f8e02ff */
[----:B------:R-:W-:Y:S01]  /*1c80*/  CS2R R154, SRZ ;  /* 0x00000000009a7805 */ /* 0x000fe2000001ff00 */
[----:B------:R-:W-:Y:S01]  /*1c90*/  IMAD R4, R0, R219, RZ ;  /* 0x000000db00047224 */ /* 0x000fe200078e02ff */
[----:B0-----:R-:W-:Y:S01]  /*1ca0*/  LOP3.LUT R5, R216, 0x7f, RZ, 0xc0, !PT ;  /* 0x0000007fd8057812 */ /* 0x001fe200078ec0ff */
[----:B------:R-:W-:Y:S01]  /*1cb0*/  IMAD R0, R2, UR6, RZ ;  /* 0x0000000602007c24 */ /* 0x000fe2000f8e02ff */
[C---:B------:R-:W-:Y:S01]  /*1cc0*/  SHF.L.U32 R2, R218.reuse, 0x1, RZ ;  /* 0x00000001da027819 */ /* 0x040fe200000006ff */
[----:B------:R-:W-:Y:S01]  /*1cd0*/  IMAD.HI R218, R218, 0x2, RZ ;  /* 0x00000002dada7827 */ /* 0x000fe200078e02ff */
[----:B------:R-:W-:Y:S02]  /*1ce0*/  LEA R8, R219, R4, 0x2 ;  /* 0x00000004db087211 */ /* 0x000fe400078e10ff */
[----:B------:R-:W-:-:S02]  /*1cf0*/  CS2R R156, SRZ ;  /* 0x00000000009c7805 */ /* 0x000fc4000001ff00 */
[----:B------:R-:W-:Y:S01]  /*1d00*/  IADD3 R25, P0, P1, R3, UR4, R2 ;  /* 0x0000000403197c10 */ /* 0x000fe2000f91e002 */
[----:B------:R-:W-:Y:S01]  /*1d10*/  IMAD R7, R5, R7, RZ ;  /* 0x0000000705077224 */ /* 0x000fe200078e02ff */
[----:B------:R-:W-:Y:S01]  /*1d20*/  SHF.L.U32 R2, R0, 0x1, RZ ;  /* 0x0000000100027819 */ /* 0x000fe200000006ff */
[----:B------:R-:W-:Y:S01]  /*1d30*/  UMOV UR4, URZ ;  /* 0x0000003f00047c82 */ /* 0x000fe20008000000 */
[----:B------:R-:W-:Y:S01]  /*1d40*/  SHF.R.U32.HI R5, RZ, 0x7, R216 ;  /* 0x00000007ff057819 */ /* 0x000fe200000116d8 */
[C---:B------:R-:W-:Y:S01]  /*1d50*/  IMAD.HI R18, R7.reuse, 0x2, RZ ;  /* 0x0000000207127827 */ /* 0x040fe200078e02ff */
[----:B------:R-:W-:Y:S02]  /*1d60*/  SHF.L.U32 R3, R7, 0x1, RZ ;  /* 0x0000000107037819 */ /* 0x000fe400000006ff */
[----:B------:R-:W-:Y:S02]  /*1d70*/  CS2R R158, SRZ ;  /* 0x00000000009e7805 */ /* 0x000fe4000001ff00 */
[----:B------:R-:W-:-:S02]  /*1d80*/  LEA R10, R219, R8, 0x2 ;  /* 0x00000008db0a7211 */ /* 0x000fc400078e10ff */
[----:B------:R-:W-:Y:S02]  /*1d90*/  CS2R R160, SRZ ;  /* 0x0000000000a07805 */ /* 0x000fe4000001ff00 */
[----:B------:R-:W-:Y:S01]  /*1da0*/  IADD3 R248, P2, P3, R3, UR8, R2 ;  /* 0x0000000803f87c10 */ /* 0x000fe2000fb5e002 */
[----:B------:R-:W-:Y:S01]  /*1db0*/  IMAD.HI R3, R6, 0x2, RZ ;  /* 0x0000000206037827 */ /* 0x000fe200078e02ff */
[----:B------:R-:W-:Y:S02]  /*1dc0*/  SGXT.U32 R2, R5, 0x1 ;  /* 0x000000010502781a */ /* 0x000fe40000000000 */
[----:B------:R-:W-:Y:S02]  /*1dd0*/  CS2R R162, SRZ ;  /* 0x0000000000a27805 */ /* 0x000fe4000001ff00 */
[----:B------:R-:W-:Y:S01]  /*1de0*/  LEA R12, R219, R10, 0x2 ;  /* 0x0000000adb0c7211 */ /* 0x000fe200078e10ff */
[----:B------:R-:W-:Y:S01]  /*1df0*/  IMAD.HI R5, R0, 0x2, RZ ;  /* 0x0000000200057827 */ /* 0x000fe200078e02ff */
[----:B------:R-:W-:Y:S01]  /*1e00*/  IADD3.X R27, R3, UR5, R218, P0, P1 ;  /* 0x00000005031b7c10 */ /* 0x000fe200087e24da */
[----:B------:R-:W-:Y:S01]  /*1e10*/  UIADD3 UR5, UR7, 0x8000, URZ ;  /* 0x0000800007057890 */ /* 0x000fe2000fffe03f */
[----:B------:R-:W-:Y:S01]  /*1e20*/  LEA R20, P1, R4, R25, 0x1 ;  /* 0x0000001904147211 */ /* 0x000fe200078208ff */
[----:B--2---:R-:W-:Y:S01]  /*1e30*/  IMAD R7, R2, R26, RZ ;  /* 0x0000001a02077224 */ /* 0x004fe200078e02ff */
[----:B------:R-:W-:Y:S01]  /*1e40*/  IADD3.X R24, R18, UR9, R5, P2, P3 ;  /* 0x0000000912187c10 */ /* 0x000fe200097e6405 */
[----:B------:R-:W-:Y:S01]  /*1e50*/  USHF.R.U32.HI UR5, URZ, 0x4, UR5 ;  /* 0x000000043f057899 */ /* 0x000fe20008011605 */
[----:B------:R-:W-:-:S02]  /*1e60*/  LEA.HI.X.SX32 R21, R4, R27, 0x1, P1 ;  /* 0x0000001b04157211 */ /* 0x000fc400008f0eff */
[----:B------:R-:W-:Y:S02]  /*1e70*/  CS2R R164, SRZ ;  /* 0x0000000000a47805 */ /* 0x000fe4000001ff00 */
[C---:B------:R-:W-:Y:S01]  /*1e80*/  LEA R22, P2, R8.reuse, R25, 0x1 ;  /* 0x0000001908167211 */ /* 0x040fe200078408ff */
[----:B------:R-:W-:Y:S01]  /*1e90*/  USGXT.U32 UR14, UR5, 0xe ;  /* 0x0000000e050e789a */ /* 0x000fe20008000000 */
[C---:B------:R-:W-:Y:S01]  /*1ea0*/  LEA R14, R219.reuse, R12, 0x2 ;  /* 0x0000000cdb0e7211 */ /* 0x040fe200078e10ff */
[----:B------:R0:W-:Y:S01]  /*1eb0*/  STL.64 [R1+0x1e8], R20 ;  /* 0x0001e81401007387 */ /* 0x0001e20000100a00 */
[----:B------:R-:W-:Y:S01]  /*1ec0*/  LEA.HI.X.SX32 R23, R8, R27, 0x1, P2 ;  /* 0x0000001b08177211 */ /* 0x000fe200010f0eff */
[----:B------:R-:W-:Y:S01]  /*1ed0*/  UIADD3 UR10, UP0, UR14, 0x2, URZ ;  /* 0x000000020e0a7890 */ /* 0x000fe2000ff1e03f */
[----:B------:R-:W-:Y:S02]  /*1ee0*/  LEA R16, R219, R14, 0x2 ;  /* 0x0000000edb107211 */ /* 0x000fe400078e10ff */
[----:B------:R-:W-:-:S02]  /*1ef0*/  CS2R R166, SRZ ;  /* 0x0000000000a67805 */ /* 0x000fc4000001ff00 */
[C---:B------:R-:W-:Y:S01]  /*1f00*/  LEA R3, R26.reuse, R7, 0x1 ;  /* 0x000000071a037211 */ /* 0x040fe200078e08ff */
[----:B------:R1:W-:Y:S01]  /*1f10*/  STL.64 [R1+0x1e0], R22 ;  /* 0x0001e01601007387 */ /* 0x0003e20000100a00 */
[C---:B------:R-:W-:Y:S01]  /*1f20*/  LEA R6, R219.reuse, R16, 0x2 ;  /* 0x00000010db067211 */ /* 0x040fe200078e10ff */
[----:B------:R-:W-:Y:S01]  /*1f30*/  UIADD3.X UR11, UR4, 0x40000040, URZ, UP0, !UPT ;  /* 0x40000040040b7890 */ /* 0x000fe200087fe43f */
[----:B------:R-:W-:Y:S02]  /*1f40*/  LEA R5, R26, R3, 0x1 ;  /* 0x000000031a057211 */ /* 0x000fe400078e08ff */
[----:B------:R-:W-:Y:S02]  /*1f50*/  CS2R R168, SRZ ;  /* 0x0000000000a87805 */ /* 0x000fe4000001ff00 */
[----:B------:R-:W-:Y:S02]  /*1f60*/  LEA R0, R219, R6, 0x2 ;  /* 0x00000006db007211 */ /* 0x000fe400078e10ff */
[----:B------:R-:W-:-:S02]  /*1f70*/  CS2R R170, SRZ ;  /* 0x0000000000aa7805 */ /* 0x000fc4000001ff00 */
[C---:B0-----:R-:W-:Y:S02]  /*1f80*/  LEA R20, P1, R10.reuse, R25, 0x1 ;  /* 0x000000190a147211 */ /* 0x041fe400078208ff */
[----:B------:R-:W-:Y:S02]  /*1f90*/  CS2R R172, SRZ ;  /* 0x0000000000ac7805 */ /* 0x000fe4000001ff00 */
[----:B------:R-:W-:Y:S02]  /*1fa0*/  LEA R2, R219, R0, 0x2 ;  /* 0x00000000db027211 */ /* 0x000fe400078e10ff */
[----:B------:R-:W-:Y:S02]  /*1fb0*/  CS2R R174, SRZ ;  /* 0x0000000000ae7805 */ /* 0x000fe4000001ff00 */
[----:B------:R-:W-:Y:S02]  /*1fc0*/  LEA.HI.X.SX32 R21, R10, R27, 0x1, P1 ;  /* 0x0000001b0a157211 */ /* 0x000fe400008f0eff */
[----:B------:R-:W-:-:S02]  /*1fd0*/  CS2R R176, SRZ ;  /* 0x0000000000b07805 */ /* 0x000fc4000001ff00 */
[C---:B-1----:R-:W-:Y:S02]  /*1fe0*/  LEA R22, P1, R12.reuse, R25, 0x1 ;  /* 0x000000190c167211 */ /* 0x042fe400078208ff */
[----:B------:R-:W-:Y:S02]  /*1ff0*/  CS2R R178, SRZ ;  /* 0x0000000000b27805 */ /* 0x000fe4000001ff00 */
[C---:B------:R-:W-:Y:S01]  /*2000*/  LEA R18, R219.reuse, R2, 0x2 ;  /* 0x00000002db127211 */ /* 0x040fe200078e10ff */
[----:B------:R0:W-:Y:S01]  /*2010*/  STL.64 [R1+0x1d8], R20 ;  /* 0x0001d81401007387 */ /* 0x0001e20000100a00 */
[----:B------:R-:W-:Y:S02]  /*2020*/  LEA.HI.X.SX32 R23, R12, R27, 0x1, P1 ;  /* 0x0000001b0c177211 */ /* 0x000fe400008f0eff */
[----:B------:R-:W-:Y:S02]  /*2030*/  CS2R R180, SRZ ;  /* 0x0000000000b47805 */ /* 0x000fe4000001ff00 */
[----:B------:R-:W-:-:S02]  /*2040*/  LEA R4, R219, R18, 0x2 ;  /* 0x00000012db047211 */ /* 0x000fc400078e10ff */
[----:B------:R-:W-:Y:S02]  /*2050*/  CS2R R182, SRZ ;  /* 0x0000000000b67805 */ /* 0x000fe4000001ff00 */
[C---:B------:R-:W-:Y:S01]  /*2060*/  LEA R9, R26.reuse, R5, 0x1 ;  /* 0x000000051a097211 */ /* 0x040fe200078e08ff */
[----:B------:R1:W-:Y:S01]  /*2070*/  STL.64 [R1+0x1d0], R22 ;  /* 0x0001d01601007387 */ /* 0x0003e20000100a00 */
[C---:B------:R-:W-:Y:S01]  /*2080*/  LEA R8, R219.reuse, R4, 0x2 ;  /* 0x00000004db087211 */ /* 0x040fe200078e10ff */
[----:B------:R-:W-:Y:S01]  /*2090*/  UIADD3.64 UR22, UR10, 0x2, URZ ;  /* 0x000000020a167897 */ /* 0x000fe2000fffe03f */
[----:B------:R-:W-:Y:S01]  /*20a0*/  LEA R11, R26, R9, 0x1 ;  /* 0x000000091a0b7211 */ /* 0x000fe200078e08ff */
[----:B------:R-:W-:Y:S01]  /*20b0*/  UIADD3.64 UR18, UR10, 0x4, URZ ;  /* 0x000000040a127897 */ /* 0x000fe2000fffe03f */
[C---:B------:R-:W-:Y:S01]  /*20c0*/  LEA R10, R219.reuse, R8, 0x2 ;  /* 0x00000008db0a7211 */ /* 0x040fe200078e10ff */
[----:B------:R-:W-:Y:S01]  /*20d0*/  UIADD3.64 UR26, UR10, 0x1fe, URZ ;  /* 0x000001fe0a1a7897 */ /* 0x000fe2000fffe03f */
[C---:B0-----:R-:W-:Y:S01]  /*20e0*/  LEA R20, P2, R14.reuse, R25, 0x1 ;  /* 0x000000190e147211 */ /* 0x041fe200078408ff */
[----:B------:R-:W-:Y:S01]  /*20f0*/  UIADD3.64 UR30, UR10, 0x200, URZ ;  /* 0x000002000a1e7897 */ /* 0x000fe2000fffe03f */
[C---:B------:R-:W-:Y:S01]  /*2100*/  LEA R12, R219.reuse, R10, 0x2 ;  /* 0x0000000adb0c7211 */ /* 0x040fe200078e10ff */
[----:B------:R-:W-:Y:S01]  /*2110*/  UIADD3.64 UR34, UR10, 0x202, URZ ;  /* 0x000002020a227897 */ /* 0x000fe2000fffe03f */
[----:B------:R-:W-:Y:S01]  /*2120*/  LEA.HI.X.SX32 R21, R14, R27, 0x1, P2 ;  /* 0x0000001b0e157211 */ /* 0x000fe200010f0eff */
[----:B------:R-:W-:Y:S01]  /*2130*/  UIADD3.64 UR38, UR10, 0x204, URZ ;  /* 0x000002040a267897 */ /* 0x000fe2000fffe03f */
[C---:B-1----:R-:W-:Y:S01]  /*2140*/  LEA R22, P1, R16.reuse, R25, 0x1 ;  /* 0x0000001910167211 */ /* 0x042fe200078208ff */
[----:B------:R-:W-:Y:S01]  /*2150*/  ULDC UR28, c[0x0][0x238] ;  /* 0x00008e00001c7ab9 */ /* 0x000fe20000000800 */
[C---:B------:R-:W-:Y:S01]  /*2160*/  LEA R14, R219.reuse, R12, 0x2 ;  /* 0x0000000cdb0e7211 */ /* 0x040fe200078e10ff */
[----:B------:R0:W-:Y:S01]  /*2170*/  STL.64 [R1+0x1c8], R20 ;  /* 0x0001c81401007387 */ /* 0x0001e20000100a00 */
[----:B------:R-:W-:Y:S01]  /*2180*/  LEA.HI.X.SX32 R23, R16, R27, 0x1, P1 ;  /* 0x0000001b10177211 */ /* 0x000fe200008f0eff */
[----:B------:R-:W-:Y:S01]  /*2190*/  UMOV UR15, 0x40000040 ;  /* 0x40000040000f7882 */ /* 0x000fe20000000000 */
[----:B------:R-:W-:-:S02]  /*21a0*/  LEA R16, R219, R14, 0x2 ;  /* 0x0000000edb107211 */ /* 0x000fc400078e10ff */
[C---:B------:R-:W-:Y:S01]  /*21b0*/  LEA R13, R26.reuse, R11, 0x1 ;  /* 0x0000000b1a0d7211 */ /* 0x040fe200078e08ff */
[----:B------:R1:W-:Y:S01]  /*21c0*/  STL.64 [R1+0x1c0], R22 ;  /* 0x0001c01601007387 */ /* 0x0003e20000100a00 */
[C---:B------:R-:W-:Y:S02]  /*21d0*/  LEA R216, P0, R7.reuse, R248, 0x1 ;  /* 0x000000f807d87211 */ /* 0x040fe400078008ff */
[----:B------:R-:W-:Y:S02]  /*21e0*/  LEA R15, R26, R13, 0x1 ;  /* 0x0000000d1a0f7211 */ /* 0x000fe400078e08ff */
[----:B------:R-:W-:Y:S02]  /*21f0*/  LEA.HI.X.SX32 R217, R7, R24, 0x1, P0 ;  /* 0x0000001807d97211 */ /* 0x000fe400000f0eff */
[----:B0-----:R-:W-:Y:S02]  /*2200*/  LEA R20, P2, R6, R25, 0x1 ;  /* 0x0000001906147211 */ /* 0x001fe400078408ff */
[----:B------:R-:W-:-:S02]  /*2210*/  LEA R17, R26, R15, 0x1 ;  /* 0x0000000f1a117211 */ /* 0x000fc400078e08ff */
[----:B------:R-:W-:Y:S02]  /*2220*/  LEA.HI.X.SX32 R21, R6, R27, 0x1, P2 ;  /* 0x0000001b06157211 */ /* 0x000fe400010f0eff */
[C---:B-1----:R-:W-:Y:S02]  /*2230*/  LEA R22, P2, R2.reuse, R25, 0x1 ;  /* 0x0000001902167211 */ /* 0x042fe400078408ff */
[----:B------:R-:W-:Y:S01]  /*2240*/  LEA R6, R219, R16, 0x2 ;  /* 0x00000010db067211 */ /* 0x000fe200078e10ff */
[----:B------:R0:W-:Y:S01]  /*2250*/  STL.64 [R1+0x1b8], R20 ;  /* 0x0001b81401007387 */ /* 0x0001e20000100a00 */
[----:B------:R-:W-:Y:S02]  /*2260*/  LEA.HI.X.SX32 R23, R2, R27, 0x1, P2 ;  /* 0x0000001b02177211 */ /* 0x000fe400010f0eff */
[----:B------:R-:W-:Y:S02]  /*2270*/  LEA R220, P2, R4, R25, 0x1 ;  /* 0x0000001904dc7211 */ /* 0x000fe400078408ff */
[----:B------:R-:W-:-:S02]  /*2280*/  LEA R19, R26, R17, 0x1 ;  /* 0x000000111a137211 */ /* 0x000fc400078e08ff */
[----:B------:R-:W-:Y:S02]  /*2290*/  LEA.HI.X.SX32 R221, R4, R27, 0x1, P2 ;  /* 0x0000001b04dd7211 */ /* 0x000fe400010f0eff */
[----:B0-----:R-:W-:-:S04]  /*22a0*/  LEA R20, P1, R0, R25, 0x1 ;  /* 0x0000001900147211 */ /* 0x001fc800078208ff */
[----:B------:R-:W-:Y:S02]  /*22b0*/  LEA.HI.X.SX32 R21, R0, R27, 0x1, P1 ;  /* 0x0000001b00157211 */ /* 0x000fe400008f0eff */
[----:B------:R-:W-:-:S03]  /*22c0*/  LEA R0, R219, R6, 0x2 ;  /* 0x00000006db007211 */ /* 0x000fc600078e10ff */
[----:B------:R0:W-:Y:S01]  /*22d0*/  STL.64 [R1+0x1b0], R20 ;  /* 0x0001b01401007387 */ /* 0x0001e20000100a00 */
[----:B------:R-:W-:-:S03]  /*22e0*/  LEA R2, R219, R0, 0x2 ;  /* 0x00000000db027211 */ /* 0x000fc600078e10ff */
[----:B------:R1:W-:Y:S01]  /*22f0*/  STL.64 [R1+0x1a8], R22 ;  /* 0x0001a81601007387 */ /* 0x0003e20000100a00 */
[----:B0-----:R-:W-:Y:S02]  /*2300*/  LEA R20, R26, R19, 0x1 ;  /* 0x000000131a147211 */ /* 0x001fe400078e08ff */
[----:B-1----:R-:W-:Y:S02]  /*2310*/  LEA R22, P1, R18, R25, 0x1 ;  /* 0x0000001912167211 */ /* 0x002fe400078208ff */
[----:B------:R-:W-:Y:S02]  /*2320*/  LEA R21, R26, R20, 0x1 ;  /* 0x000000141a157211 */ /* 0x000fe400078e08ff */
[----:B------:R-:W-:Y:S02]  /*2330*/  LEA.HI.X.SX32 R23, R18, R27, 0x1, P1 ;  /* 0x0000001b12177211 */ /* 0x000fe400008f0eff */
[C---:B------:R-:W-:Y:S02]  /*2340*/  LEA R222, P1, R8.reuse, R25, 0x1 ;  /* 0x0000001908de7211 */ /* 0x040fe400078208ff */
[----:B------:R-:W-:Y:S01]  /*2350*/  LEA R18, R219, R2, 0x2 ;  /* 0x00000002db127211 */ /* 0x000fe200078e10ff */
[----:B------:R0:W-:Y:S01]  /*2360*/  STL.64 [R1+0x1a0], R22 ;  /* 0x0001a01601007387 */ /* 0x0001e20000100a00 */
[----:B------:R-:W-:-:S02]  /*2370*/  LEA.HI.X.SX32 R223, R8, R27, 0x1, P1 ;  /* 0x0000001b08df7211 */ /* 0x000fc400008f0eff */
[C---:B------:R-:W-:Y:S01]  /*2380*/  LEA R224, P1, R12.reuse, R25, 0x1 ;  /* 0x000000190ce07211 */ /* 0x040fe200078208ff */
[----:B------:R1:W-:Y:S01]  /*2390*/  STL.64 [R1+0x198], R220 ;  /* 0x000198dc01007387 */ /* 0x0003e20000100a00 */
[C---:B------:R-:W-:Y:S02]  /*23a0*/  LEA R4, R219.reuse, R18, 0x2 ;  /* 0x00000012db047211 */ /* 0x040fe400078e10ff */
[----:B------:R-:W-:Y:S01]  /*23b0*/  LEA.HI.X.SX32 R225, R12, R27, 0x1, P1 ;  /* 0x0000001b0ce17211 */ /* 0x000fe200008f0eff */
[----:B------:R2:W-:Y:S01]  /*23c0*/  STL.64 [R1+0x190], R222 ;  /* 0x000190de01007387 */ /* 0x0005e20000100a00 */
[----:B------:R-:W-:Y:S02]  /*23d0*/  LEA R8, R219, R4, 0x2 ;  /* 0x00000004db087211 */ /* 0x000fe400078e10ff */
[----:B0-----:R-:W-:Y:S02]  /*23e0*/  LEA R22, R26, R21, 0x1 ;  /* 0x000000151a167211 */ /* 0x001fe400078e08ff */
[----:B-1----:R-:W-:-:S02]  /*23f0*/  LEA R220, P2, R10, R25, 0x1 ;  /* 0x000000190adc7211 */ /* 0x002fc400078408ff */
[----:B------:R-:W-:Y:S02]  /*2400*/  LEA R23, R26, R22, 0x1 ;  /* 0x000000161a177211 */ /* 0x000fe400078e08ff */
[----:B------:R-:W-:Y:S02]  /*2410*/  LEA.HI.X.SX32 R221, R10, R27, 0x1, P2 ;  /* 0x0000001b0add7211 */ /* 0x000fe400010f0eff */
[C---:B--2---:R-:W-:Y:S02]  /*2420*/  LEA R222, P2, R14.reuse, R25, 0x1 ;  /* 0x000000190ede7211 */ /* 0x044fe400078408ff */
[C---:B------:R-:W-:Y:S01]  /*2430*/  LEA R10, R219.reuse, R8, 0x2 ;  /* 0x00000008db0a7211 */ /* 0x040fe200078e10ff */
[----:B------:R0:W-:Y:S01]  /*2440*/  STL.64 [R1+0x188], R220 ;  /* 0x000188dc01007387 */ /* 0x0001e20000100a00 */
[----:B------:R-:W-:Y:S02]  /*2450*/  LEA.HI.X.SX32 R223, R14, R27, 0x1, P2 ;  /* 0x0000001b0edf7211 */ /* 0x000fe400010f0eff */
[C---:B------:R-:W-:Y:S01]  /*2460*/  LEA R12, R219.reuse, R10, 0x2 ;  /* 0x0000000adb0c7211 */ /* 0x040fe200078e10ff */
[----:B------:R1:W-:Y:S03]  /*2470*/  STL.64 [R1+0x180], R224 ;  /* 0x000180e001007387 */ /* 0x0003e60000100a00 */
[----:B------:R-:W-:Y:S01]  /*2480*/  LEA R14, R219, R12, 0x2 ;  /* 0x0000000cdb0e7211 */ /* 0x000fe200078e10ff */
[----:B------:R2:W-:Y:S01]  /*2490*/  STL.64 [R1+0x178], R222 ;  /* 0x000178de01007387 */ /* 0x0005e20000100a00 */
[----:B0-----:R-:W-:-:S04]  /*24a0*/  LEA R220, P3, R16, R25, 0x1 ;  /* 0x0000001910dc7211 */ /* 0x001fc800078608ff */
[----:B------:R-:W-:Y:S02]  /*24b0*/  LEA.HI.X.SX32 R221, R16, R27, 0x1, P3 ;  /* 0x0000001b10dd7211 */ /* 0x000fe400018f0eff */
[-C--:B-1----:R-:W-:Y:S02]  /*24c0*/  LEA R224, P1, R6, R25.reuse, 0x1 ;  /* 0x0000001906e07211 */ /* 0x082fe400078208ff */
[----:B--2---:R-:W-:Y:S01]  /*24d0*/  LEA R222, P2, R0, R25, 0x1 ;  /* 0x0000001900de7211 */ /* 0x004fe200078408ff */
[----:B------:R0:W-:Y:S01]  /*24e0*/  STL.64 [R1+0x170], R220 ;  /* 0x000170dc01007387 */ /* 0x0001e20000100a00 */
[-C--:B------:R-:W-:Y:S02]  /*24f0*/  LEA.HI.X.SX32 R225, R6, R27.reuse, 0x1, P1 ;  /* 0x0000001b06e17211 */ /* 0x080fe400008f0eff */
[----:B------:R-:W-:Y:S02]  /*2500*/  LEA.HI.X.SX32 R223, R0, R27, 0x1, P2 ;  /* 0x0000001b00df7211 */ /* 0x000fe400010f0eff */
[----:B------:R-:W-:Y:S01]  /*2510*/  LEA R0, R219, R14, 0x2 ;  /* 0x0000000edb007211 */ /* 0x000fe200078e10ff */
[----:B------:R1:W-:Y:S04]  /*2520*/  STL.64 [R1+0x168], R224 ;  /* 0x000168e001007387 */ /* 0x0003e80000100a00 */
[----:B------:R2:W-:Y:S01]  /*2530*/  STL.64 [R1+0x160], R222 ;  /* 0x000160de01007387 */ /* 0x0005e20000100a00 */
[----:B0-----:R-:W-:-:S04]  /*2540*/  LEA R220, P3, R2, R25, 0x1 ;  /* 0x0000001902dc7211 */ /* 0x001fc800078608ff */
[----:B------:R-:W-:Y:S02]  /*2550*/  LEA.HI.X.SX32 R221, R2, R27, 0x1, P3 ;  /* 0x0000001b02dd7211 */ /* 0x000fe400018f0eff */
[-C--:B-1----:R-:W-:Y:S02]  /*2560*/  LEA R224, P1, R18, R25.reuse, 0x1 ;  /* 0x0000001912e07211 */ /* 0x082fe400078208ff */
[----:B------:R-:W-:Y:S01]  /*2570*/  LEA R2, R219, R0, 0x2 ;  /* 0x00000000db027211 */ /* 0x000fe200078e10ff */
[----:B------:R0:W-:Y:S01]  /*2580*/  STL.64 [R1+0x158], R220 ;  /* 0x000158dc01007387 */ /* 0x0001e20000100a00 */
[----:B--2---:R-:W-:Y:S02]  /*2590*/  LEA R222, P2, R4, R25, 0x1 ;  /* 0x0000001904de7211 */ /* 0x004fe400078408ff */
[-C--:B------:R-:W-:Y:S02]  /*25a0*/  LEA.HI.X.SX32 R225, R18, R27.reuse, 0x1, P1 ;  /* 0x0000001b12e17211 */ /* 0x080fe400008f0eff */
[----:B------:R-:W-:-:S02]  /*25b0*/  LEA.HI.X.SX32 R223, R4, R27, 0x1, P2 ;  /* 0x0000001b04df7211 */ /* 0x000fc400010f0eff */
[C---:B------:R-:W-:Y:S01]  /*25c0*/  LEA R4, R219.reuse, R2, 0x2 ;  /* 0x00000002db047211 */ /* 0x040fe200078e10ff */
[----:B------:R1:W-:Y:S01]  /*25d0*/  STL.64 [R1+0x150], R224 ;  /* 0x000150e001007387 */ /* 0x0003e20000100a00 */
[----:B------:R-:W-:Y:S02]  /*25e0*/  MOV R18, 0x3f800000 ;  /* 0x3f80000000127802 */ /* 0x000fe40000000f00 */
[----:B------:R-:W-:Y:S01]  /*25f0*/  LEA R6, R219, R4, 0x2 ;  /* 0x00000004db067211 */ /* 0x000fe200078e10ff */
[----:B------:R2:W-:Y:S01]  /*2600*/  STL.64 [R1+0x148], R222 ;  /* 0x000148de01007387 */ /* 0x0005e20000100a00 */
[----:B0-----:R-:W-:-:S04]  /*2610*/  LEA R220, P3, R8, R25, 0x1 ;  /* 0x0000001908dc7211 */ /* 0x001fc800078608ff */
[----:B------:R-:W-:Y:S02]  /*2620*/  LEA.HI.X.SX32 R221, R8, R27, 0x1, P3 ;  /* 0x0000001b08dd7211 */ /* 0x000fe400018f0eff */
[----:B------:R-:W-:Y:S02]  /*2630*/  LEA R8, R219, R6, 0x2 ;  /* 0x00000006db087211 */ /* 0x000fe400078e10ff */
[-C--:B-1----:R-:W-:Y:S01]  /*2640*/  LEA R224, P1, R10, R25.reuse, 0x1 ;  /* 0x000000190ae07211 */ /* 0x082fe200078208ff */
[----:B------:R0:W-:Y:S01]  /*2650*/  STL.64 [R1+0x140], R220 ;  /* 0x000140dc01007387 */ /* 0x0001e20000100a00 */
[----:B--2---:R-:W-:Y:S02]  /*2660*/  LEA R222, P2, R12, R25, 0x1 ;  /* 0x000000190cde7211 */ /* 0x004fe400078408ff */
[-C--:B------:R-:W-:Y:S02]  /*2670*/  LEA.HI.X.SX32 R225, R10, R27.reuse, 0x1, P1 ;  /* 0x0000001b0ae17211 */ /* 0x080fe400008f0eff */
[----:B------:R-:W-:-:S02]  /*2680*/  LEA.HI.X.SX32 R223, R12, R27, 0x1, P2 ;  /* 0x0000001b0cdf7211 */ /* 0x000fc400010f0eff */
[----:B------:R-:W-:Y:S01]  /*2690*/  LEA R10, R219, R8, 0x2 ;  /* 0x00000008db0a7211 */ /* 0x000fe200078e10ff */
[----:B------:R1:W-:Y:S01]  /*26a0*/  STL.64 [R1+0x138], R224 ;  /* 0x000138e001007387 */ /* 0x0003e20000100a00 */
[----:B0-----:R-:W-:-:S03]  /*26b0*/  LEA R220, P3, R14, R25, 0x1 ;  /* 0x000000190edc7211 */ /* 0x001fc600078608ff */
[----:B------:R0:W-:Y:S01]  /*26c0*/  STL.64 [R1+0x130], R222 ;  /* 0x000130de01007387 */ /* 0x0001e20000100a00 */
[----:B------:R-:W-:Y:S02]  /*26d0*/  LEA.HI.X.SX32 R221, R14, R27, 0x1, P3 ;  /* 0x0000001b0edd7211 */ /* 0x000fe400018f0eff */
[----:B-1----:R-:W-:-:S03]  /*26e0*/  LEA R224, P1, R0, R25, 0x1 ;  /* 0x0000001900e07211 */ /* 0x002fc600078208ff */
[----:B------:R1:W-:Y:S01]  /*26f0*/  STL.64 [R1+0x128], R220 ;  /* 0x000128dc01007387 */ /* 0x0003e20000100a00 */
[----:B0-----:R-:W-:Y:S02]  /*2700*/  LEA R222, P2, R2, R25, 0x1 ;  /* 0x0000001902de7211 */ /* 0x001fe400078408ff */
[-C--:B------:R-:W-:Y:S02]  /*2710*/  LEA.HI.X.SX32 R225, R0, R27.reuse, 0x1, P1 ;  /* 0x0000001b00e17211 */ /* 0x080fe400008f0eff */
[----:B------:R-:W-:Y:S02]  /*2720*/  LEA.HI.X.SX32 R223, R2, R27, 0x1, P2 ;  /* 0x0000001b02df7211 */ /* 0x000fe400010f0eff */
[----:B------:R-:W-:Y:S01]  /*2730*/  LEA R0, R219, R10, 0x2 ;  /* 0x0000000adb007211 */ /* 0x000fe200078e10ff */
[----:B------:R0:W-:Y:S01]  /*2740*/  STL.64 [R1+0x120], R224 ;  /* 0x000120e001007387 */ /* 0x0001e20000100a00 */
[-C--:B------:R-:W-:Y:S02]  /*2750*/  LEA R226, P1, R6, R25.reuse, 0x1 ;  /* 0x0000001906e27211 */ /* 0x080fe400078208ff */
[----:B-1----:R-:W-:Y:S01]  /*2760*/  LEA R220, P3, R4, R25, 0x1 ;  /* 0x0000001904dc7211 */ /* 0x002fe200078608ff */
[----:B------:R1:W-:Y:S01]  /*2770*/  STL.64 [R1+0x118], R222 ;  /* 0x000118de01007387 */ /* 0x0003e20000100a00 */
[----:B------:R-:W-:-:S02]  /*2780*/  LEA.HI.X.SX32 R227, R6, R27, 0x1, P1 ;  /* 0x0000001b06e37211 */ /* 0x000fc400008f0eff */
[----:B------:R-:W-:Y:S02]  /*2790*/  LEA.HI.X.SX32 R221, R4, R27, 0x1, P3 ;  /* 0x0000001b04dd7211 */ /* 0x000fe400018f0eff */
[----:B0-----:R-:W-:-:S03]  /*27a0*/  LEA R224, P2, R8, R25, 0x1 ;  /* 0x0000001908e07211 */ /* 0x001fc600078408ff */
[----:B------:R0:W-:Y:S01]  /*27b0*/  STL.64 [R1+0x110], R220 ;  /* 0x000110dc01007387 */ /* 0x0001e20000100a00 */
[----:B-1----:R-:W-:-:S03]  /*27c0*/  LEA R222, P3, R10, R25, 0x1 ;  /* 0x000000190ade7211 */ /* 0x002fc600078608ff */
[----:B------:R-:W-:Y:S01]  /*27d0*/  STL.64 [R1+0x108], R226 ;  /* 0x000108e201007387 */ /* 0x000fe20000100a00 */
[-C--:B------:R-:W-:Y:S02]  /*27e0*/  LEA.HI.X.SX32 R225, R8, R27.reuse, 0x1, P2 ;  /* 0x0000001b08e17211 */ /* 0x080fe400010f0eff */
[----:B------:R-:W-:Y:S02]  /*27f0*/  LEA.HI.X.SX32 R223, R10, R27, 0x1, P3 ;  /* 0x0000001b0adf7211 */ /* 0x000fe400018f0eff */
[----:B0-----:R-:W-:-:S03]  /*2800*/  LEA R220, P4, R0, R25, 0x1 ;  /* 0x0000001900dc7211 */ /* 0x001fc600078808ff */
[----:B------:R0:W-:Y:S01]  /*2810*/  STL.64 [R1+0xf8], R222 ;  /* 0x0000f8de01007387 */ /* 0x0001e20000100a00 */
[----:B------:R-:W-:-:S03]  /*2820*/  LEA.HI.X.SX32 R221, R0, R27, 0x1, P4 ;  /* 0x0000001b00dd7211 */ /* 0x000fc600020f0eff */
[----:B------:R-:W-:Y:S01]  /*2830*/  STL.64 [R1+0x100], R224 ;  /* 0x000100e001007387 */ /* 0x000fe20000100a00 */
[----:B------:R-:W-:-:S03]  /*2840*/  LEA R0, R26, R23, 0x1 ;  /* 0x000000171a007211 */ /* 0x000fc600078e08ff */
[----:B------:R1:W-:Y:S01]  /*2850*/  STL.64 [R1+0xf0], R220 ;  /* 0x0000f0dc01007387 */ /* 0x0003e20000100a00 */
[C---:B------:R-:W-:Y:S02]  /*2860*/  LEA R2, R26.reuse, R0, 0x1 ;  /* 0x000000001a027211 */ /* 0x040fe400078e08ff */
[C---:B0-----:R-:W-:Y:S01]  /*2870*/  LEA R222, P1, R3.reuse, R248, 0x1 ;  /* 0x000000f803de7211 */ /* 0x041fe200078208ff */
[----:B------:R0:W-:Y:S03]  /*2880*/  STL.64 [R1+0xe8], R216 ;  /* 0x0000e8d801007387 */ /* 0x0001e60000100a00 */
[----:B------:R-:W-:Y:S02]  /*2890*/  LEA.HI.X.SX32 R223, R3, R24, 0x1, P1 ;  /* 0x0000001803df7211 */ /* 0x000fe400008f0eff */
[C---:B------:R-:W-:Y:S02]  /*28a0*/  LEA R3, R26.reuse, R2, 0x1 ;  /* 0x000000021a037211 */ /* 0x040fe400078e08ff */
[----:B-1----:R-:W-:Y:S01]  /*28b0*/  LEA R220, P0, R5, R248, 0x1 ;  /* 0x000000f805dc7211 */ /* 0x002fe200078008ff */
[----:B------:R-:W-:Y:S01]  /*28c0*/  STL.64 [R1+0xe0], R222 ;  /* 0x0000e0de01007387 */ /* 0x000fe20000100a00 */
[----:B------:R-:W-:-:S02]  /*28d0*/  LEA R4, R26, R3, 0x1 ;  /* 0x000000031a047211 */ /* 0x000fc400078e08ff */
[----:B------:R-:W-:Y:S02]  /*28e0*/  LEA.HI.X.SX32 R221, R5, R24, 0x1, P0 ;  /* 0x0000001805dd7211 */ /* 0x000fe400000f0eff */
[C---:B0-----:R-:W-:Y:S02]  /*28f0*/  LEA R216, P2, R9.reuse, R248, 0x1 ;  /* 0x000000f809d87211 */ /* 0x041fe400078408ff */
[----:B------:R-:W-:Y:S01]  /*2900*/  LEA R5, R26, R4, 0x1 ;  /* 0x000000041a057211 */ /* 0x000fe200078e08ff */
[----:B------:R0:W-:Y:S01]  /*2910*/  STL.64 [R1+0xd8], R220 ;  /* 0x0000d8dc01007387 */ /* 0x0001e20000100a00 */
[----:B------:R-:W-:Y:S02]  /*2920*/  LEA.HI.X.SX32 R217, R9, R24, 0x1, P2 ;  /* 0x0000001809d97211 */ /* 0x000fe400010f0eff */
[----:B------:R-:W-:-:S03]  /*2930*/  LEA R6, P2, R15, R248, 0x1 ;  /* 0x000000f80f067211 */ /* 0x000fc600078408ff */
[----:B------:R1:W-:Y:S01]  /*2940*/  STL.64 [R1+0xd0], R216 ;  /* 0x0000d0d801007387 */ /* 0x0003e20000100a00 */
[----:B------:R-:W-:Y:S02]  /*2950*/  LEA.HI.X.SX32 R7, R15, R24, 0x1, P2 ;  /* 0x000000180f077211 */ /* 0x000fe400010f0eff */
[CC--:B------:R-:W-:Y:S02]  /*2960*/  LEA R8, P2, R20.reuse, R248.reuse, 0x1 ;  /* 0x000000f814087211 */ /* 0x0c0fe400078408ff */
[C---:B0-----:R-:W-:Y:S02]  /*2970*/  LEA R220, P0, R11.reuse, R248, 0x1 ;  /* 0x000000f80bdc7211 */ /* 0x041fe400078008ff */
[-C--:B------:R-:W-:Y:S02]  /*2980*/  LEA.HI.X.SX32 R9, R20, R24.reuse, 0x1, P2 ;  /* 0x0000001814097211 */ /* 0x080fe400010f0eff */
[----:B------:R-:W-:Y:S02]  /*2990*/  LEA.HI.X.SX32 R221, R11, R24, 0x1, P0 ;  /* 0x000000180bdd7211 */ /* 0x000fe400000f0eff */
[----:B-1----:R-:W-:-:S02]  /*29a0*/  LEA R216, P1, R13, R248, 0x1 ;  /* 0x000000f80dd87211 */ /* 0x002fc400078208ff */
[----:B------:R-:W-:Y:S01]  /*29b0*/  LEA R12, P0, R17, R248, 0x1 ;  /* 0x000000f8110c7211 */ /* 0x000fe200078008ff */
[----:B------:R-:W-:Y:S01]  /*29c0*/  STL.64 [R1+0xc8], R220 ;  /* 0x0000c8dc01007387 */ /* 0x000fe20000100a00 */
[-C--:B------:R-:W-:Y:S02]  /*29d0*/  LEA.HI.X.SX32 R217, R13, R24.reuse, 0x1, P1 ;  /* 0x000000180dd97211 */ /* 0x080fe400008f0eff */
[----:B------:R-:W-:Y:S02]  /*29e0*/  LEA.HI.X.SX32 R13, R17, R24, 0x1, P0 ;  /* 0x00000018110d7211 */ /* 0x000fe400000f0eff */
[-C--:B------:R-:W-:Y:S01]  /*29f0*/  LEA R10, P1, R19, R248.reuse, 0x1 ;  /* 0x000000f8130a7211 */ /* 0x080fe200078208ff */
[----:B------:R-:W-:Y:S01]  /*2a00*/  STL.64 [R1+0xc0], R216 ;  /* 0x0000c0d801007387 */ /* 0x000fe20000100a00 */
[----:B------:R-:W-:Y:S02]  /*2a10*/  LEA R14, P0, R21, R248, 0x1 ;  /* 0x000000f8150e7211 */ /* 0x000fe400078008ff */
[-C--:B------:R-:W-:Y:S01]  /*2a20*/  LEA.HI.X.SX32 R11, R19, R24.reuse, 0x1, P1 ;  /* 0x00000018130b7211 */ /* 0x080fe200008f0eff */
[----:B------:R0:W-:Y:S01]  /*2a30*/  STL.64 [R1+0xb8], R6 ;  /* 0x0000b80601007387 */ /* 0x0001e20000100a00 */
[----:B------:R-:W-:-:S02]  /*2a40*/  LEA.HI.X.SX32 R15, R21, R24, 0x1, P0 ;  /* 0x00000018150f7211 */ /* 0x000fc400000f0eff */
[C---:B------:R-:W-:Y:S01]  /*2a50*/  LEA R16, P0, R0.reuse, R248, 0x1 ;  /* 0x000000f800107211 */ /* 0x040fe200078008ff */
[----:B------:R1:W-:Y:S01]  /*2a60*/  STL.64 [R1+0xb0], R12 ;  /* 0x0000b00c01007387 */ /* 0x0003e20000100a00 */
[----:B------:R-:W-:Y:S02]  /*2a70*/  MOV R20, 0x3f800000 ;  /* 0x3f80000000147802 */ /* 0x000fe40000000f00 */
[----:B------:R-:W-:Y:S01]  /*2a80*/  LEA.HI.X.SX32 R17, R0, R24, 0x1, P0 ;  /* 0x0000001800117211 */ /* 0x000fe200000f0eff */
[----:B------:R2:W-:Y:S01]  /*2a90*/  STL.64 [R1+0xa8], R10 ;  /* 0x0000a80a01007387 */ /* 0x0005e20000100a00 */
[----:B------:R-:W-:Y:S02]  /*2aa0*/  MOV R21, 0x3f800000 ;  /* 0x3f80000000157802 */ /* 0x000fe40000000f00 */
[----:B------:R-:W-:Y:S01]  /*2ab0*/  MOV R19, 0xff800000 ;  /* 0xff80000000137802 */ /* 0x000fe20000000f00 */
[----:B------:R3:W-:Y:S01]  /*2ac0*/  STL.64 [R1+0xa0], R8 ;  /* 0x0000a00801007387 */ /* 0x0007e20000100a00 */
[----:B0-----:R-:W-:-:S02]  /*2ad0*/  LEA R6, R26, R5, 0x1 ;  /* 0x000000051a067211 */ /* 0x001fc400078e08ff */
[----:B------:R-:W-:Y:S01]  /*2ae0*/  MOV R216, 0xff800000 ;  /* 0xff80000000d87802 */ /* 0x000fe20000000f00 */
[----:B------:R0:W-:Y:S01]  /*2af0*/  STL.64 [R1+0x98], R14 ;  /* 0x0000980e01007387 */ /* 0x0001e20000100a00 */
[----:B-1----:R-:W-:Y:S02]  /*2b00*/  LEA R12, P1, R22, R248, 0x1 ;  /* 0x000000f8160c7211 */ /* 0x002fe400078208ff */
[----:B------:R-:W-:Y:S02]  /*2b10*/  LEA R7, R26, R6, 0x1 ;  /* 0x000000061a077211 */ /* 0x000fe400078e08ff */
[----:B------:R-:W-:Y:S02]  /*2b20*/  LEA.HI.X.SX32 R13, R22, R24, 0x1, P1 ;  /* 0x00000018160d7211 */ /* 0x000fe400008f0eff */
[C---:B--2---:R-:W-:Y:S02]  /*2b30*/  LEA R10, P2, R23.reuse, R248, 0x1 ;  /* 0x000000f8170a7211 */ /* 0x044fe400078408ff */
[----:B---3--:R-:W-:Y:S01]  /*2b40*/  LEA R8, R26, R7, 0x1 ;  /* 0x000000071a087211 */ /* 0x008fe200078e08ff */
[----:B------:R1:W-:Y:S01]  /*2b50*/  STL.64 [R1+0x90], R12 ;  /* 0x0000900c01007387 */ /* 0x0003e20000100a00 */
[----:B------:R-:W-:-:S02]  /*2b60*/  LEA.HI.X.SX32 R11, R23, R24, 0x1, P2 ;  /* 0x00000018170b7211 */ /* 0x000fc400010f0eff */
[----:B0-----:R-:W-:Y:S02]  /*2b70*/  LEA R14, P1, R2, R248, 0x1 ;  /* 0x000000f8020e7211 */ /* 0x001fe400078208ff */
[----:B------:R-:W-:Y:S01]  /*2b80*/  LEA R9, R26, R8, 0x1 ;  /* 0x000000081a097211 */ /* 0x000fe200078e08ff */
[----:B------:R0:W-:Y:S01]  /*2b90*/  STL.64 [R1+0x88], R10 ;  /* 0x0000880a01007387 */ /* 0x0001e20000100a00 */
[----:B------:R-:W-:-:S03]  /*2ba0*/  LEA.HI.X.SX32 R15, R2, R24, 0x1, P1 ;  /* 0x00000018020f7211 */ /* 0x000fc600008f0eff */
[----:B------:R2:W-:Y:S01]  /*2bb0*/  STL.64 [R1+0x80], R16 ;  /* 0x0000801001007387 */ /* 0x0005e20000100a00 */
[----:B-1----:R-:W-:-:S03]  /*2bc0*/  LEA R12, P2, R3, R248, 0x1 ;  /* 0x000000f8030c7211 */ /* 0x002fc600078408ff */
[----:B------:R1:W-:Y:S01]  /*2bd0*/  STL.64 [R1+0x78], R14 ;  /* 0x0000780e01007387 */ /* 0x0003e20000100a00 */
[----:B------:R-:W-:Y:S02]  /*2be0*/  LEA.HI.X.SX32 R13, R3, R24, 0x1, P2 ;  /* 0x00000018030d7211 */ /* 0x000fe400010f0eff */
[----:B0-----:R-:W-:-:S03]  /*2bf0*/  LEA R10, R26, R9, 0x1 ;  /* 0x000000091a0a7211 */ /* 0x001fc600078e08ff */
[----:B------:R0:W-:Y:S01]  /*2c00*/  STL.64 [R1+0x70], R12 ;  /* 0x0000700c01007387 */ /* 0x0001e20000100a00 */
[----:B--2---:R-:W-:Y:S02]  /*2c10*/  LEA R16, P0, R4, R248, 0x1 ;  /* 0x000000f804107211 */ /* 0x004fe400078008ff */
[----:B------:R-:W-:Y:S02]  /*2c20*/  LEA R0, R26, R10, 0x1 ;  /* 0x0000000a1a007211 */ /* 0x000fe400078e08ff */
[C---:B-1----:R-:W-:Y:S02]  /*2c30*/  LEA R14, P1, R5.reuse, R248, 0x1 ;  /* 0x000000f8050e7211 */ /* 0x042fe400078208ff */
[-C--:B------:R-:W-:Y:S02]  /*2c40*/  LEA.HI.X.SX32 R17, R4, R24.reuse, 0x1, P0 ;  /* 0x0000001804117211 */ /* 0x080fe400000f0eff */
[----:B------:R-:W-:Y:S02]  /*2c50*/  LEA.HI.X.SX32 R15, R5, R24, 0x1, P1 ;  /* 0x00000018050f7211 */ /* 0x000fe400008f0eff */
[----:B------:R-:W-:Y:S01]  /*2c60*/  LEA R2, R26, R0, 0x1 ;  /* 0x000000001a027211 */ /* 0x000fe200078e08ff */
[----:B------:R1:W-:Y:S01]  /*2c70*/  STL.64 [R1+0x68], R16 ;  /* 0x0000681001007387 */ /* 0x0003e20000100a00 */
[----:B0-----:R-:W-:-:S02]  /*2c80*/  LEA R12, P2, R6, R248, 0x1 ;  /* 0x000000f8060c7211 */ /* 0x001fc400078408ff */
[----:B------:R-:W-:Y:S01]  /*2c90*/  LEA R3, R26, R2, 0x1 ;  /* 0x000000021a037211 */ /* 0x000fe200078e08ff */
[----:B------:R0:W-:Y:S01]  /*2ca0*/  STL.64 [R1+0x60], R14 ;  /* 0x0000600e01007387 */ /* 0x0001e20000100a00 */
[----:B------:R-:W-:Y:S02]  /*2cb0*/  LEA.HI.X.SX32 R13, R6, R24, 0x1, P2 ;  /* 0x00000018060d7211 */ /* 0x000fe400010f0eff */
[----:B------:R-:W-:-:S03]  /*2cc0*/  LEA R4, R26, R3, 0x1 ;  /* 0x000000031a047211 */ /* 0x000fc600078e08ff */
[----:B------:R2:W-:Y:S01]  /*2cd0*/  STL.64 [R1+0x58], R12 ;  /* 0x0000580c01007387 */ /* 0x0005e20000100a00 */
[C---:B------:R-:W-:Y:S02]  /*2ce0*/  LEA R5, R26.reuse, R4, 0x1 ;  /* 0x000000041a057211 */ /* 0x040fe400078e08ff */
[CC--:B-1----:R-:W-:Y:S02]  /*2cf0*/  LEA R16, P0, R7.reuse, R248.reuse, 0x1 ;  /* 0x000000f807107211 */ /* 0x0c2fe400078008ff */
[----:B------:R-:W-:Y:S02]  /*2d00*/  LEA R6, R26, R5, 0x1 ;  /* 0x000000051a067211 */ /* 0x000fe400078e08ff */
[C---:B0-----:R-:W-:Y:S02]  /*2d10*/  LEA R14, P1, R8.reuse, R248, 0x1 ;  /* 0x000000f8080e7211 */ /* 0x041fe400078208ff */
[-C--:B------:R-:W-:Y:S02]  /*2d20*/  LEA.HI.X.SX32 R17, R7, R24.reuse, 0x1, P0 ;  /* 0x0000001807117211 */ /* 0x080fe400000f0eff */
[----:B------:R-:W-:-:S02]  /*2d30*/  LEA.HI.X.SX32 R15, R8, R24, 0x1, P1 ;  /* 0x00000018080f7211 */ /* 0x000fc400008f0eff */
[C---:B--2---:R-:W-:Y:S01]  /*2d40*/  LEA R12, P2, R9.reuse, R248, 0x1 ;  /* 0x000000f8090c7211 */ /* 0x044fe200078408ff */
[----:B------:R0:W-:Y:S03]  /*2d50*/  STL.64 [R1+0x50], R16 ;  /* 0x0000501001007387 */ /* 0x0001e60000100a00 */
[----:B------:R-:W-:Y:S01]  /*2d60*/  LEA.HI.X.SX32 R13, R9, R24, 0x1, P2 ;  /* 0x00000018090d7211 */ /* 0x000fe200010f0eff */
[----:B------:R1:W-:Y:S04]  /*2d70*/  STL.64 [R1+0x48], R14 ;  /* 0x0000480e01007387 */ /* 0x0003e80000100a00 */
        /* <DEDUP_REMOVED lines=8> */
[----:B------:R-:W-:-:S02]  /*2e00*/  LEA R10, P1, R4, R248, 0x1 ;  /* 0x000000f8040a7211 */ /* 0x000fc400078208ff */
[C---:B------:R-:W-:Y:S01]  /*2e10*/  LEA R8, P2, R5.reuse, R248, 0x1 ;  /* 0x000000f805087211 */ /* 0x040fe200078408ff */
[----:B------:R1:W-:Y:S01]  /*2e20*/  STL.64 [R1+0x28], R12 ;  /* 0x0000280c01007387 */ /* 0x0003e20000100a00 */
[-C--:B------:R-:W-:Y:S02]  /*2e30*/  LEA.HI.X.SX32 R11, R4, R24.reuse, 0x1, P1 ;  /* 0x00000018040b7211 */ /* 0x080fe400008f0eff */
[----:B------:R-:W-:Y:S01]  /*2e40*/  LEA.HI.X.SX32 R9, R5, R24, 0x1, P2 ;  /* 0x0000001805097211 */ /* 0x000fe200010f0eff */
[----:B------:R-:W-:Y:S01]  /*2e50*/  STL.64 [R1+0x30], R14 ;  /* 0x0000300e01007387 */ /* 0x000fe20000100a00 */
[C---:B------:R-:W-:Y:S02]  /*2e60*/  LEA R0, R26.reuse, R6, 0x1 ;  /* 0x000000061a007211 */ /* 0x040fe400078e08ff */
[----:B0-----:R-:W-:Y:S02]  /*2e70*/  MOV R17, 0x3f800000 ;  /* 0x3f80000000117802 */ /* 0x001fe40000000f00 */
[----:B------:R-:W-:-:S02]  /*2e80*/  LEA R2, R26, R0, 0x1 ;  /* 0x000000001a027211 */ /* 0x000fc400078e08ff */
[CC--:B-1----:R-:W-:Y:S02]  /*2e90*/  LEA R12, P0, R3.reuse, R248.reuse, 0x1 ;  /* 0x000000f8030c7211 */ /* 0x0c2fe400078008ff */
[----:B------:R-:W-:Y:S02]  /*2ea0*/  LEA R250, P2, R2, R248, 0x1 ;  /* 0x000000f802fa7211 */ /* 0x000fe400078408ff */
[----:B------:R-:W-:Y:S02]  /*2eb0*/  LEA.HI.X.SX32 R13, R3, R24, 0x1, P0 ;  /* 0x00000018030d7211 */ /* 0x000fe400000f0eff */
[----:B------:R-:W-:Y:S02]  /*2ec0*/  LEA R3, R26, R2, 0x1 ;  /* 0x000000021a037211 */ /* 0x000fe400078e08ff */
[----:B------:R-:W-:Y:S01]  /*2ed0*/  LEA.HI.X.SX32 R251, R2, R24, 0x1, P2 ;  /* 0x0000001802fb7211 */ /* 0x000fe200010f0eff */
[----:B------:R-:W-:Y:S01]  /*2ee0*/  STL.64 [R1+0x20], R12 ;  /* 0x0000200c01007387 */ /* 0x000fe20000100a00 */
[----:B------:R-:W-:-:S03]  /*2ef0*/  MOV R2, 0xff800000 ;  /* 0xff80000000027802 */ /* 0x000fc60000000f00 */
[----:B------:R0:W-:Y:S04]  /*2f00*/  STL.64 [R1+0x18], R10 ;  /* 0x0000180a01007387 */ /* 0x0001e80000100a00 */
[----:B------:R1:W-:Y:S01]  /*2f10*/  STL.64 [R1+0x10], R8 ;  /* 0x0000100801007387 */ /* 0x0003e20000100a00 */
[-C--:B0-----:R-:W-:Y:S02]  /*2f20*/  LEA R10, P0, R6, R248.reuse, 0x1 ;  /* 0x000000f8060a7211 */ /* 0x081fe400078008ff */
[----:B-1----:R-:W-:Y:S02]  /*2f30*/  LEA R8, P1, R0, R248, 0x1 ;  /* 0x000000f800087211 */ /* 0x002fe400078208ff */
[-C--:B------:R-:W-:Y:S02]  /*2f40*/  LEA.HI.X.SX32 R11, R6, R24.reuse, 0x1, P0 ;  /* 0x00000018060b7211 */ /* 0x080fe400000f0eff */
[----:B------:R-:W-:-:S02]  /*2f50*/  LEA.HI.X.SX32 R9, R0, R24, 0x1, P1 ;  /* 0x0000001800097211 */ /* 0x000fc400008f0eff */
[C---:B------:R-:W-:Y:S01]  /*2f60*/  LEA R248, P3, R3.reuse, R248, 0x1 ;  /* 0x000000f803f87211 */ /* 0x040fe200078608ff */
[----:B------:R0:W-:Y:S01]  /*2f70*/  STL.64 [R1+0x8], R10 ;  /* 0x0000080a01007387 */ /* 0x0001e20000100a00 */
[----:B------:R-:W-:Y:S02]  /*2f80*/  MOV R0, RZ ;  /* 0x000000ff00007202 */ /* 0x000fe40000000f00 */
[----:B------:R-:W-:Y:S01]  /*2f90*/  LEA.HI.X.SX32 R249, R3, R24, 0x1, P3 ;  /* 0x0000001803f97211 */ /* 0x000fe200018f0eff */
[----:B------:R0:W-:Y:S01]  /*2fa0*/  STL.64 [R1], R8 ;  /* 0x0000000801007387 */ /* 0x0001e20000100a00 */
[----:B------:R-:W-:Y:S02]  /*2fb0*/  MOV R3, RZ ;  /* 0x000000ff00037202 */ /* 0x000fe40000000f00 */
[----:B------:R-:W-:-:S07]  /*2fc0*/  MOV R6, 0xff800000 ;  /* 0xff80000000067802 */ /* 0x000fce0000000f00 */
.L_x_1:
[----:B------:R-:W2:Y:S04]  /*2fd0*/  LDL.64 R22, [R1+0x1d8] ;  /* 0x0001d80001167983 */ /* 0x000ea80000100a00 */
[----:B0-----:R-:W3:Y:S04]  /*2fe0*/  LDL.64 R10, [R1+0x1e8] ;  /* 0x0001e800010a7983 */ /* 0x001ee80000100a00 */
[----:B------:R-:W4:Y:S04]  /*2ff0*/  LDL.64 R4, [R1+0x1e0] ;  /* 0x0001e00001047983 */ /* 0x000f280000100a00 */
        /* <DEDUP_REMOVED lines=13> */
[----:B------:R-:W-:Y:S04]  /*30d0*/  STL [R1+0x204], R17 ;  /* 0x0002041101007387 */ /* 0x000fe80000100800 */
[----:B------:R-:W-:Y:S04]  /*30e0*/  STL [R1+0x200], R18 ;  /* 0x0002001201007387 */ /* 0x000fe80000100800 */
[----:B------:R-:W-:Y:S04]  /*30f0*/  STL [R1+0x1fc], R20 ;  /* 0x0001fc1401007387 */ /* 0x000fe80000100800 */
[----:B------:R-:W-:Y:S04]  /*3100*/  STL [R1+0x1f8], R21 ;  /* 0x0001f81501007387 */ /* 0x000fe80000100800 */
[----:B------:R0:W-:Y:S04]  /*3110*/  STL [R1+0x1f4], R219 ;  /* 0x0001f4db01007387 */ /* 0x0001e80000100800 */
[----:B------:R-:W4:Y:S04]  /*3120*/  LDL.64 R244, [R1+0x138] ;  /* 0x0001380001f47983 */ /* 0x000f280000100a00 */
[----:B------:R-:W4:Y:S04]  /*3130*/  LDL.64 R242, [R1+0x128] ;  /* 0x0001280001f27983 */ /* 0x000f280000100a00 */
[----:B0-----:R-:W4:Y:S04]  /*3140*/  LDL.64 R218, [R1+0x100] ;  /* 0x0001000001da7983 */ /* 0x001f280000100a00 */
[----:B------:R-:W4:Y:S01]  /*3150*/  LDL.64 R20, [R1+0xf0] ;  /* 0x0000f00001147983 */ /* 0x000f220000100a00 */
[----:B--2---:R-:W-:-:S04]  /*3160*/  IMAD.WIDE R22, R0, 0x2, R22 ;  /* 0x0000000200167825 */ /* 0x004fc800078e0216 */
[----:B---3--:R-:W-:-:S04]  /*3170*/  IMAD.WIDE R12, R0, 0x2, R10 ;  /* 0x00000002000c7825 */ /* 0x008fc800078e020a */
[C---:B----4-:R-:W-:Y:S02]  /*3180*/  IMAD.WIDE R10, R0.reuse, 0x2, R4 ;  /* 0x00000002000a7825 */ /* 0x050fe400078e0204 */
[----:B------:R-:W2:Y:S02]  /*3190*/  LDG.E.U16 R4, desc[UR24][R22.64] ;  /* 0x0000001816047981 */ /* 0x000ea4000c1e1500 */
[C---:B------:R-:W-:Y:S02]  /*31a0*/  IMAD.WIDE R24, R0.reuse, 0x2, R240 ;  /* 0x0000000200187825 */ /* 0x040fe400078e02f0 */
[----:B------:R-:W3:Y:S02]  /*31b0*/  LDL.64 R240, [R1+0x118] ;  /* 0x0001180001f07983 */ /* 0x000ee40000100a00 */
[C---:B------:R-:W-:Y:S02]  /*31c0*/  IMAD.WIDE R26, R0.reuse, 0x2, R238 ;  /* 0x00000002001a7825 */ /* 0x040fe400078e02ee */
[----:B------:R-:W4:Y:S04]  /*31d0*/  LDL.64 R238, [R1+0x108] ;  /* 0x0001080001ee7983 */ /* 0x000f280000100a00 */
[----:B------:R-:W2:Y:S01]  /*31e0*/  LDL.64 R22, [R1+0x148] ;  /* 0x0001480001167983 */ /* 0x000ea20000100a00 */
[----:B------:R-:W-:-:S03]  /*31f0*/  IMAD.WIDE R32, R0, 0x2, R14 ;  /* 0x0000000200207825 */ /* 0x000fc600078e020e */
[----:B------:R-:W4:Y:S01]  /*3200*/  LDG.E.U16 R16, desc[UR24][R24.64] ;  /* 0x0000001818107981 */ /* 0x000f22000c1e1500 */
[----:B------:R-:W-:-:S03]  /*3210*/  IMAD.WIDE R36, R0, 0x2, R236 ;  /* 0x0000000200247825 */ /* 0x000fc600078e02ec */
[----:B------:R-:W4:Y:S01]  /*3220*/  LDL.64 R236, [R1+0xf8] ;  /* 0x0000f80001ec7983 */ /* 0x000f220000100a00 */
[----:B------:R-:W-:-:S03]  /*3230*/  IMAD.WIDE R34, R0, 0x2, R8 ;  /* 0x0000000200227825 */ /* 0x000fc600078e0208 */
[----:B------:R0:W4:Y:S01]  /*3240*/  LDG.E.U16 R15, desc[UR24][R32.64] ;  /* 0x00000018200f7981 */ /* 0x000122000c1e1500 */
[----:B------:R-:W-:-:S03]  /*3250*/  IMAD.WIDE R38, R0, 0x2, R234 ;  /* 0x0000000200267825 */ /* 0x000fc600078e02ea */
[----:B------:R-:W4:Y:S01]  /*3260*/  LDL.64 R234, [R1+0x180] ;  /* 0x0001800001ea7983 */ /* 0x000f220000100a00 */
[----:B------:R-:W-:-:S03]  /*3270*/  IMAD.WIDE R40, R0, 0x2, R232 ;  /* 0x0000000200287825 */ /* 0x000fc600078e02e8 */
[----:B------:R-:W4:Y:S01]  /*3280*/  LDL.64 R232, [R1+0x170] ;  /* 0x0001700001e87983 */ /* 0x000f220000100a00 */
[----:B------:R-:W-:-:S03]  /*3290*/  IMAD.WIDE R30, R0, 0x2, R230 ;  /* 0x00000002001e7825 */ /* 0x000fc600078e02e6 */
[----:B------:R-:W4:Y:S01]  /*32a0*/  LDL.64 R230, [R1+0x160] ;  /* 0x0001600001e67983 */ /* 0x000f220000100a00 */
[----:B------:R-:W-:-:S03]  /*32b0*/  IMAD.WIDE R28, R0, 0x2, R228 ;  /* 0x00000002001c7825 */ /* 0x000fc600078e02e4 */
[----:B------:R-:W4:Y:S01]  /*32c0*/  LDL.64 R228, [R1+0x150] ;  /* 0x0001500001e47983 */ /* 0x000f220000100a00 */
[----:B0-----:R-:W-:-:S03]  /*32d0*/  IMAD.WIDE R32, R0, 0x2, R226 ;  /* 0x0000000200207825 */ /* 0x001fc600078e02e2 */
[----:B------:R-:W4:Y:S04]  /*32e0*/  LDL.64 R226, [R1+0x140] ;  /* 0x0001400001e27983 */ /* 0x000f280000100a00 */
[----:B------:R0:W4:Y:S01]  /*32f0*/  LDG.E.U16 R8, desc[UR24][R26.64] ;  /* 0x000000181a087981 */ /* 0x000122000c1e1500 */
[----:B------:R-:W-:-:S03]  /*3300*/  IMAD.WIDE R24, R0, 0x2, R220 ;  /* 0x0000000200187825 */ /* 0x000fc600078e02dc */
[----:B------:R1:W4:Y:S04]  /*3310*/  LDG.E.U16 R9, desc[UR24][R34.64] ;  /* 0x0000001822097981 */ /* 0x000328000c1e1500 */
[----:B------:R-:W4:Y:S01]  /*3320*/  LDL.64 R220, [R1+0x110] ;  /* 0x0001100001dc7983 */ /* 0x000f220000100a00 */
[----:B0-----:R-:W-:-:S03]  /*3330*/  IMAD.WIDE R26, R0, 0x2, R224 ;  /* 0x00000002001a7825 */ /* 0x001fc600078e02e0 */
[----:B------:R-:W4:Y:S01]  /*3340*/  LDL.64 R224, [R1+0x130] ;  /* 0x0001300001e07983 */ /* 0x000f220000100a00 */
[----:B-1----:R-:W-:-:S03]  /*3350*/  IMAD.WIDE R34, R0, 0x2, R222 ;  /* 0x0000000200227825 */ /* 0x002fc600078e02de */
[----:B------:R-:W4:Y:S04]  /*3360*/  LDL.64 R222, [R1+0x120] ;  /* 0x0001200001de7983 */ /* 0x000f280000100a00 */
[----:B------:R-:W4:Y:S04]  /*3370*/  LDG.E.U16 R5, desc[UR24][R12.64] ;  /* 0x000000180c057981 */ /* 0x000f28000c1e1500 */
[----:B------:R-:W4:Y:S04]  /*3380*/  LDG.E.U16 R14, desc[UR24][R36.64] ;  /* 0x00000018240e7981 */ /* 0x000f28000c1e1500 */
[----:B------:R-:W4:Y:S04]  /*3390*/  LDG.E.U16 R32, desc[UR24][R32.64] ;  /* 0x0000001820207981 */ /* 0x000f28000c1e1500 */
[----:B------:R-:W4:Y:S04]  /*33a0*/  LDG.E.U16 R34, desc[UR24][R34.64] ;  /* 0x0000001822227981 */ /* 0x000f28000c1e1500 */
[----:B------:R-:W4:Y:S04]  /*33b0*/  LDG.E.U16 R7, desc[UR24][R30.64] ;  /* 0x000000181e077981 */ /* 0x000f28000c1e1500 */
[----:B------:R-:W4:Y:S04]  /*33c0*/  LDG.E.U16 R12, desc[UR24][R28.64] ;  /* 0x000000181c0c7981 */ /* 0x000f28000c1e1500 */
[----:B------:R-:W4:Y:S04]  /*33d0*/  LDG.E.U16 R33, desc[UR24][R26.64] ;  /* 0x000000181a217981 */ /* 0x000f28000c1e1500 */
[----:B------:R0:W4:Y:S04]  /*33e0*/  LDG.E.U16 R35, desc[UR24][R24.64] ;  /* 0x0000001818237981 */ /* 0x000128000c1e1500 */
[----:B------:R-:W4:Y:S04]  /*33f0*/  LDG.E.U16 R11, desc[UR24][R10.64] ;  /* 0x000000180a0b7981 */ /* 0x000f28000c1e1500 */
[----:B------:R-:W4:Y:S01]  /*3400*/  LDG.E.U16 R13, desc[UR24][R40.64] ;  /* 0x00000018280d7981 */ /* 0x000f22000c1e1500 */
[----:B0-----:R-:W-:-:S03]  /*3410*/  IMAD.WIDE R24, R0, 0x2, R242 ;  /* 0x0000000200187825 */ /* 0x001fc600078e02f2 */
[----:B------:R-:W4:Y:S04]  /*3420*/  LDG.E.U16 R10, desc[UR24][R38.64] ;  /* 0x00000018260a7981 */ /* 0x000f28000c1e1500 */
[----:B------:R-:W4:Y:S01]  /*3430*/  LDG.E.U16 R38, desc[UR24][R24.64] ;  /* 0x0000001818267981 */ /* 0x000f22000c1e1500 */
[----:B---3--:R-:W-:-:S04]  /*3440*/  IMAD.WIDE R26, R0, 0x2, R240 ;  /* 0x00000002001a7825 */ /* 0x008fc800078e02f0 */
[C---:B--2---:R-:W-:Y:S01]  /*3450*/  IMAD.WIDE R22, R0.reuse, 0x2, R22 ;  /* 0x0000000200167825 */ /* 0x044fe200078e0216 */
[----:B------:R-:W2:Y:S03]  /*3460*/  LDG.E.U16 R39, desc[UR24][R26.64] ;  /* 0x000000181a277981 */ /* 0x000ea6000c1e1500 */
[C---:B----4-:R-:W-:Y:S01]  /*3470*/  IMAD.WIDE R28, R0.reuse, 0x2, R238 ;  /* 0x00000002001c7825 */ /* 0x050fe200078e02ee */
[----:B------:R0:W3:Y:S03]  /*3480*/  LDG.E.U16 R36, desc[UR24][R22.64] ;  /* 0x0000001816247981 */ /* 0x0000e6000c1e1500 */
[C---:B------:R-:W-:Y:S01]  /*3490*/  IMAD.WIDE R30, R0.reuse, 0x2, R236 ;  /* 0x00000002001e7825 */ /* 0x040fe200078e02ec */
[----:B------:R1:W4:Y:S04]  /*34a0*/  LDG.E.U16 R40, desc[UR24][R28.64] ;  /* 0x000000181c287981 */ /* 0x000328000c1e1500 */
[----:B------:R-:W4:Y:S01]  /*34b0*/  LDG.E.U16 R41, desc[UR24][R30.64] ;  /* 0x000000181e297981 */ /* 0x000f22000c1e1500 */
[----:B0-----:R-:W-:-:S03]  /*34c0*/  IMAD.WIDE R22, R0, 0x2, R244 ;  /* 0x0000000200167825 */ /* 0x001fc600078e02f4 */
[----:B------:R-:W4:Y:S01]  /*34d0*/  LDL.64 R236, [R1+0x88] ;  /* 0x0000880001ec7983 */ /* 0x000f220000100a00 */
[----:B------:R-:W-:-:S03]  /*34e0*/  IMAD.WIDE R24, R0, 0x2, R232 ;  /* 0x0000000200187825 */ /* 0x000fc600078e02e8 */
[----:B------:R0:W4:Y:S01]  /*34f0*/  LDG.E.U16 R37, desc[UR24][R22.64] ;  /* 0x0000001816257981 */ /* 0x000122000c1e1500 */
[----:B------:R-:W-:-:S03]  /*3500*/  IMAD.WIDE R26, R0, 0x2, R230 ;  /* 0x00000002001a7825 */ /* 0x000fc600078e02e6 */
[----:B------:R-:W4:Y:S01]  /*3510*/  LDG.E.U16 R43, desc[UR24][R24.64] ;  /* 0x00000018182b7981 */ /* 0x000f22000c1e1500 */
[----:B-1----:R-:W-:-:S03]  /*3520*/  IMAD.WIDE R28, R0, 0x2, R228 ;  /* 0x00000002001c7825 */ /* 0x002fc600078e02e4 */
[----:B------:R-:W4:Y:S01]  /*3530*/  LDG.E.U16 R44, desc[UR24][R26.64] ;  /* 0x000000181a2c7981 */ /* 0x000f22000c1e1500 */
[----:B0-----:R-:W-:-:S03]  /*3540*/  IMAD.WIDE R22, R0, 0x2, R234 ;  /* 0x0000000200167825 */ /* 0x001fc600078e02ea */
[----:B------:R0:W4:Y:S01]  /*3550*/  LDG.E.U16 R45, desc[UR24][R28.64] ;  /* 0x000000181c2d7981 */ /* 0x000122000c1e1500 */
[----:B------:R-:W-:-:S03]  /*3560*/  IMAD.WIDE R30, R0, 0x2, R226 ;  /* 0x00000002001e7825 */ /* 0x000fc600078e02e2 */
[----:B------:R1:W4:Y:S04]  /*3570*/  LDG.E.U16 R42, desc[UR24][R22.64] ;  /* 0x00000018162a7981 */ /* 0x000328000c1e1500 */
[----:B------:R1:W4:Y:S01]  /*3580*/  LDG.E.U16 R217, desc[UR24][R30.64] ;  /* 0x000000181ed97981 */ /* 0x000322000c1e1500 */
[----:B0-----:R-:W-:-:S03]  /*3590*/  IMAD.WIDE R28, R0, 0x2, R218 ;  /* 0x00000002001c7825 */ /* 0x001fc600078e02da */
[----:B------:R-:W4:Y:S01]  /*35a0*/  LDL.64 R226, [R1+0xc8] ;  /* 0x0000c80001e27983 */ /* 0x000f220000100a00 */
[----:B------:R-:W-:-:S03]  /*35b0*/  IMAD.WIDE R26, R0, 0x2, R220 ;  /* 0x00000002001a7825 */ /* 0x000fc600078e02dc */
[----:B------:R-:W4:Y:S01]  /*35c0*/  LDL.64 R232, [R1+0x48] ;  /* 0x0000480001e87983 */ /* 0x000f220000100a00 */
[----:B-1----:R-:W-:-:S03]  /*35d0*/  IMAD.WIDE R22, R0, 0x2, R224 ;  /* 0x0000000200167825 */ /* 0x002fc600078e02e0 */
[----:B------:R-:W4:Y:S01]  /*35e0*/  LDG.E.U16 R221, desc[UR24][R26.64] ;  /* 0x000000181add7981 */ /* 0x000f22000c1e1500 */
[----:B------:R-:W-:-:S03]  /*35f0*/  IMAD.WIDE R24, R0, 0x2, R222 ;  /* 0x0000000200187825 */ /* 0x000fc600078e02de */
[----:B------:R-:W4:Y:S01]  /*3600*/  LDG.E.U16 R218, desc[UR24][R22.64] ;  /* 0x0000001816da7981 */ /* 0x000f22000c1e1500 */
[----:B------:R-:W-:-:S03]  /*3610*/  IMAD.WIDE R30, R0, 0x2, R20 ;  /* 0x00000002001e7825 */ /* 0x000fc600078e0214 */
[----:B------:R-:W4:Y:S04]  /*3620*/  LDG.E.U16 R220, desc[UR24][R24.64] ;  /* 0x0000001818dc7981 */ /* 0x000f28000c1e1500 */
[----:B------:R-:W4:Y:S04]  /*3630*/  LDG.E.U16 R222, desc[UR24][R28.64] ;  /* 0x000000181cde7981 */ /* 0x000f28000c1e1500 */
[----:B------:R-:W4:Y:S04]  /*3640*/  LDG.E.U16 R223, desc[UR24][R30.64] ;  /* 0x000000181edf7981 */ /* 0x000f28000c1e1500 */
[----:B------:R-:W4:Y:S04]  /*3650*/  LDL.64 R224, [R1+0xa8] ;  /* 0x0000a80001e07983 */ /* 0x000f280000100a00 */
[----:B------:R-:W4:Y:S04]  /*3660*/  LDL.64 R20, [R1+0x8] ;  /* 0x0000080001147983 */ /* 0x000f280000100a00 */
[----:B------:R-:W4:Y:S01]  /*3670*/  LDL.64 R228, [R1+0xe8] ;  /* 0x0000e80001e47983 */ /* 0x000f220000100a00 */
[----:B------:R-:W0:Y:S03]  /*3680*/  S2R R17, SR_TID.X ;  /* 0x0000000000117919 */ /* 0x000e260000002100 */
[----:B------:R-:W4:Y:S04]  /*3690*/  LDL.64 R234, [R1+0x68] ;  /* 0x0000680001ea7983 */ /* 0x000f280000100a00 */
[----:B------:R-:W4:Y:S01]  /*36a0*/  LDL.64 R230, [R1+0x28] ;  /* 0x0000280001e67983 */ /* 0x000f220000100a00 */
[----:B0-----:R-:W-:-:S02]  /*36b0*/  LOP3.LUT R46, R17, 0xff, RZ, 0xc0, !PT ;  /* 0x000000ff112e7812 */ /* 0x001fc400078ec0ff */
[----:B------:R-:W-:Y:S02]  /*36c0*/  LOP3.LUT R47, R17, 0xc0, RZ, 0xc0, !PT ;  /* 0x000000c0112f7812 */ /* 0x000fe400078ec0ff */
[----:B------:R-:W-:Y:S02]  /*36d0*/  SHF.L.U32 R46, R46, 0x1, RZ ;  /* 0x000000012e2e7819 */ /* 0x000fe400000006ff */
[----:B------:R-:W-:-:S04]  /*36e0*/  SHF.R.U32.HI R47, RZ, 0x2, R47 ;  /* 0x00000002ff2f7819 */ /* 0x000fc8000001162f */
[----:B------:R-:W-:Y:S01]  /*36f0*/  LOP3.LUT R46, R46, R47, RZ, 0x3c, !PT ;  /* 0x0000002f2e2e7212 */ /* 0x000fe200078e3cff */
[----:B------:R-:W-:Y:S06]  /*3700*/  BAR.SYNC.DEFER_BLOCKING 0x0 ;  /* 0x0000000000007b1d */ /* 0x000fec0000010000 */
[----:B------:R0:W-:Y:S04]  /*3710*/  STS.U16 [R46+UR7+0x8400], R4 ;  /* 0x008400042e007988 */ /* 0x0001e80008000407 */
        /* <DEDUP_REMOVED lines=11> */
[----:B------:R-:W-:Y:S01]  /*37d0*/  STL [R1+0x208], R0 ;  /* 0x0002080001007387 */ /* 0x000fe20000100800 */
[----:B------:R-:W-:Y:S01]  /*37e0*/  USHF.L.U32 UR5, UR29, 0x7, URZ ;  /* 0x000000071d057899 */ /* 0x000fe2000800063f */
[----:B------:R-:W-:-:S02]  /*37f0*/  UMOV UR13, 0x40000040 ;  /* 0x40000040000d7882 */ /* 0x000fc40000000000 */
[----:B------:R-:W4:Y:S04]  /*3800*/  LDL.64 R238, [R1] ;  /* 0x0000000001ee7983 */ /* 0x000f280000100a00 */
[----:B--2---:R-:W-:Y:S04]  /*3810*/  STS.U16 [R46+UR7+0xb400], R39 ;  /* 0x00b400272e007988 */ /* 0x004fe80008000407 */
[----:B---3--:R-:W-:Y:S04]  /*3820*/  STS.U16 [R46+UR7+0xa800], R36 ;  /* 0x00a800242e007988 */ /* 0x008fe80008000407 */
[----:B----4-:R-:W-:Y:S04]  /*3830*/  STS.U16 [R46+UR7+0xb800], R40 ;  /* 0x00b800282e007988 */ /* 0x010fe80008000407 */
        /* <DEDUP_REMOVED lines=18> */
[----:B------:R2:W-:Y:S06]  /*3960*/  MEMBAR.ALL.CTA ;  /* 0x0000000000007992 */ /* 0x0005ec0000008000 */
[----:B--2---:R-:W2:Y:S01]  /*3970*/  FENCE.VIEW.ASYNC.S ;  /* 0x00000000000073c6 */ /* 0x004ea20000000000 */
[----:B0-----:R-:W-:-:S03]  /*3980*/  IMAD.WIDE R10, R3, 0x2, R226 ;  /* 0x00000002030a7825 */ /* 0x001fc600078e02e2 */
[----:B------:R-:W3:Y:S04]  /*3990*/  LDL.64 R226, [R1+0xc0] ;  /* 0x0000c00001e27983 */ /* 0x000ee80000100a00 */
[----:B-1----:R-:W4:Y:S01]  /*39a0*/  LDL.64 R222, [R1+0x80] ;  /* 0x0000800001de7983 */ /* 0x002f220000100a00 */
[----:B------:R-:W-:-:S03]  /*39b0*/  IMAD.WIDE R8, R3, 0x2, R228 ;  /* 0x0000000203087825 */ /* 0x000fc600078e02e4 */
[----:B------:R-:W3:Y:S01]  /*39c0*/  LDL.64 R228, [R1+0xe0] ;  /* 0x0000e00001e47983 */ /* 0x000ee20000100a00 */
[C---:B------:R-:W-:Y:S01]  /*39d0*/  IMAD.WIDE R22, R3.reuse, 0x2, R234 ;  /* 0x0000000203167825 */ /* 0x040fe200078e02ea */
[----:B------:R-:W-:Y:S02]  /*39e0*/  ULOP3.LUT UR5, UR5, 0x200, URZ, 0xc0, !UPT ;  /* 0x0000020005057892 */ /* 0x000fe4000f8ec03f */
[----:B------:R-:W3:Y:S04]  /*39f0*/  LDL.64 R234, [R1+0xd8] ;  /* 0x0000d80001ea7983 */ /* 0x000ee80000100a00 */
[----:B------:R-:W3:Y:S01]  /*3a00*/  LDL.64 R244, [R1+0x78] ;  /* 0x0000780001f47983 */ /* 0x000ee20000100a00 */
[----:B--2---:R-:W-:Y:S01]  /*3a10*/  BAR.SYNC.DEFER_BLOCKING 0x0 ;  /* 0x0000000000007b1d */ /* 0x004fe20000010000 */
[----:B------:R-:W-:-:S04]  /*3a20*/  IMAD.WIDE R4, R3, 0x2, R224 ;  /* 0x0000000203047825 */ /* 0x000fc800078e02e0 */
[----:B------:R-:W-:Y:S02]  /*3a30*/  IMAD.WIDE R220, R3, 0x2, R236 ;  /* 0x0000000203dc7825 */ /* 0x000fe400078e02ec */
[----:B------:R-:W2:Y:S01]  /*3a40*/  LDL.64 R236, [R1+0x60] ;  /* 0x0000600001ec7983 */ /* 0x000ea20000100a00 */
[----:B------:R-:W-:-:S03]  /*3a50*/  ULEA.HI UR5, UR7, UR5, URZ, 0x1c ;  /* 0x0000000507057291 */ /* 0x000fc6000f8fe03f */
[----:B------:R-:W2:Y:S04]  /*3a60*/  LDL.64 R224, [R1+0xa0] ;  /* 0x0000a00001e07983 */ /* 0x000ea80000100a00 */
[----:B------:R0:W2:Y:S04]  /*3a70*/  LDG.E.U16 R217, desc[UR24][R10.64] ;  /* 0x000000180ad97981 */ /* 0x0000a8000c1e1500 */
[----:B------:R1:W2:Y:S01]  /*3a80*/  LDG.E.U16 R15, desc[UR24][R4.64] ;  /* 0x00000018040f7981 */ /* 0x0002a2000c1e1500 */
[----:B------:R-:W-:Y:S01]  /*3a90*/  WARPGROUP.ARRIVE ;  /* 0x00000000000079c5 */ /* 0x000fe20000000000 */
[C---:B------:R-:W-:Y:S01]  /*3aa0*/  IMAD.WIDE R12, R3.reuse, 0x2, R230 ;  /* 0x00000002030c7825 */ /* 0x040fe200078e02e6 */
[----:B------:R-:W-:Y:S01]  /*3ab0*/  ULOP3.LUT UR12, UR5, 0x3fff, URZ, 0xc0, !UPT ;  /* 0x00003fff050c7892 */ /* 0x000fe2000f8ec03f */
[----:B------:R-:W2:Y:S02]  /*3ac0*/  LDL.64 R230, [R1+0x40] ;  /* 0x0000400001e67983 */ /* 0x000ea40000100a00 */
[----:B0-----:R-:W-:-:S02]  /*3ad0*/  IMAD.WIDE R10, R3, 0x2, R20 ;  /* 0x00000002030a7825 */ /* 0x001fc400078e0214 */
[----:B------:R-:W2:Y:S02]  /*3ae0*/  LDL.64 R20, [R1+0x20] ;  /* 0x0000200001147983 */ /* 0x000ea40000100a00 */
[----:B-1----:R-:W-:Y:S02]  /*3af0*/  IMAD.WIDE R4, R3, 0x2, R232 ;  /* 0x0000000203047825 */ /* 0x002fe400078e02e8 */
[----:B------:R-:W2:Y:S01]  /*3b00*/  LDL.64 R232, [R1+0xd0] ;  /* 0x0000d00001e87983 */ /* 0x000ea20000100a00 */
[----:B------:R-:W-:Y:S01]  /*3b10*/  HGMMA.64x128x16.F32.BF16 R88, gdesc[UR12].tnspA, RZ, !UPT ;  /* 0x21e000000c5879f0 */ /* 0x000fe2000c7018ff */
[----:B------:R-:W-:Y:S01]  /*3b20*/  UIADD3 UR8, UP0, UR12, 0x80, URZ ;  /* 0x000000800c087890 */ /* 0x000fe2000ff1e03f */
[----:B------:R-:W-:Y:S01]  /*3b30*/  UMOV UR5, URZ ;  /* 0x0000003f00057c82 */ /* 0x000fe20008000000 */
[----:B------:R-:W2:Y:S02]  /*3b40*/  LDG.E.U16 R9, desc[UR24][R8.64] ;  /* 0x0000001808097981 */ /* 0x000ea4000c1e1500 */
[----:B------:R-:W-:-:S02]  /*3b50*/  UIADD3.X UR9, UR5, 0x40000040, URZ, UP0, !UPT ;  /* 0x4000004005097890 */ /* 0x000fc400087fe43f */
[----:B------:R0:W2:Y:S04]  /*3b60*/  LDG.E.U16 R16, desc[UR24][R10.64] ;  /* 0x000000180a107981 */ /* 0x0000a8000c1e1500 */
[----:B------:R2:W2:Y:S04]  /*3b70*/  LDG.E.U16 R218, desc[UR24][R220.64] ;  /* 0x00000018dcda7981 */ /* 0x0004a8000c1e1500 */
[----:B------:R-:W2:Y:S04]  /*3b80*/  LDG.E.U16 R22, desc[UR24][R22.64] ;  /* 0x0000001816167981 */ /* 0x000ea8000c1e1500 */
[----:B------:R-:W2:Y:S04]  /*3b90*/  LDG.E.U16 R13, desc[UR24][R12.64] ;  /* 0x000000180c0d7981 */ /* 0x000ea8000c1e1500 */
[----:B------:R-:W2:Y:S01]  /*3ba0*/  LDG.E.U16 R5, desc[UR24][R4.64] ;  /* 0x0000001804057981 */ /* 0x000ea2000c1e1500 */
[----:B------:R-:W-:Y:S01]  /*3bb0*/  HGMMA.64x128x16.F32.BF16 R88, gdesc[UR8].tnspA, R88 ;  /* 0x21e00000085879f0 */ /* 0x000fe20008701858 */
[----:B------:R-:W-:Y:S01]  /*3bc0*/  UIADD3.64 UR20, UR8, 0x80, URZ ;  /* 0x0000008008147897 */ /* 0x000fe2000fffe03f */
[----:B----4-:R-:W-:-:S10]  /*3bd0*/  IMAD.WIDE R222, R3, 0x2, R222 ;  /* 0x0000000203de7825 */ /* 0x010fd400078e02de */
[----:B------:R-:W-:Y:S01]  /*3be0*/  HGMMA.64x128x16.F32.BF16 R88, gdesc[UR20].tnspA, R88 ;  /* 0x21e00000145879f0 */ /* 0x000fe20008701858 */
[----:B------:R1:W4:Y:S01]  /*3bf0*/  LDG.E.U16 R7, desc[UR24][R222.64] ;  /* 0x00000018de077981 */ /* 0x000322000c1e1500 */
[----:B---3--:R-:W-:-:S05]  /*3c00*/  IMAD.WIDE R226, R3, 0x2, R226 ;  /* 0x0000000203e27825 */ /* 0x008fca00078e02e2 */
[----:B------:R-:W3:Y:S01]  /*3c10*/  LDG.E.U16 R14, desc[UR24][R226.64] ;  /* 0x00000018e20e7981 */ /* 0x000ee2000c1e1500 */
[----:B0-----:R-:W-:-:S03]  /*3c20*/  IMAD.WIDE R10, R3, 0x2, R228 ;  /* 0x00000002030a7825 */ /* 0x001fc600078e02e4 */
[----:B------:R-:W4:Y:S01]  /*3c30*/  LDL.64 R228, [R1+0xb8] ;  /* 0x0000b80001e47983 */ /* 0x000f220000100a00 */
[----:B------:R-:W-:Y:S02]  /*3c40*/  UIADD3.64 UR16, UR8, 0x100, URZ ;  /* 0x0000010008107897 */ /* 0x000fe4000fffe03f */
[----:B------:R-:W-:Y:S01]  /*3c50*/  UIADD3.64 UR12, UR8, 0x380, URZ ;  /* 0x00000380080c7897 */ /* 0x000fe2000fffe03f */
[----:B------:R-:W3:Y:S01]  /*3c60*/  LDG.E.U16 R10, desc[UR24][R10.64] ;  /* 0x000000180a0a7981 */ /* 0x000ee2000c1e1500 */
[----:B--2---:R-:W-:-:S03]  /*3c70*/  IMAD.WIDE R220, R3, 0x2, R236 ;  /* 0x0000000203dc7825 */ /* 0x004fc600078e02ec */
[----:B------:R-:W2:Y:S01]  /*3c80*/  LDL.64 R236, [R1+0xb0] ;  /* 0x0000b00001ec7983 */ /* 0x000ea20000100a00 */
[----:B------:R-:W-:-:S03]  /*3c90*/  IMAD.WIDE R224, R3, 0x2, R224 ;  /* 0x0000000203e07825 */ /* 0x000fc600078e02e0 */
[----:B------:R-:W3:Y:S04]  /*3ca0*/  LDG.E.U16 R23, desc[UR24][R220.64] ;  /* 0x00000018dc177981 */ /* 0x000ee8000c1e1500 */
[----:B------:R-:W3:Y:S01]  /*3cb0*/  LDG.E.U16 R12, desc[UR24][R224.64] ;  /* 0x00000018e00c7981 */ /* 0x000ee2000c1e1500 */
[----:B-1----:R-:W-:-:S03]  /*3cc0*/  IMAD.WIDE R222, R3, 0x2, R20 ;  /* 0x0000000203de7825 */ /* 0x002fc600078e0214 */
[----:B------:R-:W3:Y:S04]  /*3cd0*/  LDL.64 R20, [R1+0x90] ;  /* 0x0000900001147983 */ /* 0x000ee80000100a00 */
[----:B------:R0:W3:Y:S02]  /*3ce0*/  LDG.E.U16 R8, desc[UR24][R222.64] ;  /* 0x00000018de087981 */ /* 0x0000e4000c1e1500 */
[----:B0-----:R-:W-:Y:S01]  /*3cf0*/  IMAD.WIDE R222, R3, 0x2, R232 ;  /* 0x0000000203de7825 */ /* 0x001fe200078e02e8 */
[----:B------:R-:W-:Y:S01]  /*3d00*/  UIADD3.64 UR40, UR8, 0x400, URZ ;  /* 0x0000040008287897 */ /* 0x000fe2000fffe03f */
[----:B------:R-:W3:Y:S04]  /*3d10*/  LDL.64 R232, [R1+0x58] ;  /* 0x0000580001e87983 */ /* 0x000ee80000100a00 */
[----:B------:R-:W3:Y:S01]  /*3d20*/  LDG.E.U16 R227, desc[UR24][R222.64] ;  /* 0x00000018dee37981 */ /* 0x000ee2000c1e1500 */
[----:B------:R-:W-:-:S12]  /*3d30*/  HGMMA.64x128x16.F32.BF16 R88, gdesc[UR16].tnspA, R88 ;  /* 0x21e00000105879f0 */ /* 0x000fd80008701858 */
[----:B------:R-:W-:Y:S01]  /*3d40*/  HGMMA.64x128x16.F32.BF16 R24, gdesc[UR12].tnspA, RZ, !UPT ;  /* 0x21e000000c1879f0 */ /* 0x000fe2000c7018ff */
[C---:B------:R-:W-:Y:S02]  /*3d50*/  IMAD.WIDE R224, R3.reuse, 0x2, R230 ;  /* 0x0000000203e07825 */ /* 0x040fe400078e02e6 */
[----:B------:R-:W3:Y:S02]  /*3d60*/  LDL.64 R230, [R1+0x98] ;  /* 0x0000980001e67983 */ /* 0x000ee40000100a00 */
[C---:B------:R-:W-:Y:S01]  /*3d70*/  IMAD.WIDE R220, R3.reuse, 0x2, R238 ;  /* 0x0000000203dc7825 */ /* 0x040fe200078e02ee */
[----:B------:R-:W-:Y:S01]  /*3d80*/  UMOV UR42, UR10 ;  /* 0x0000000a002a7c82 */ /* 0x000fe20008000000 */
[----:B------:R-:W-:Y:S01]  /*3d90*/  UMOV UR43, UR11 ;  /* 0x0000000b002b7c82 */ /* 0x000fe20008000000 */
[----:B------:R-:W3:Y:S04]  /*3da0*/  LDG.E.U16 R11, desc[UR24][R224.64] ;  /* 0x00000018e00b7981 */ /* 0x000ee8000c1e1500 */
[----:B------:R0:W3:Y:S02]  /*3db0*/  LDG.E.U16 R4, desc[UR24][R220.64] ;  /* 0x00000018dc047981 */ /* 0x0000e4000c1e1500 */
[----:B0-----:R-:W-:-:S02]  /*3dc0*/  IMAD.WIDE R220, R3, 0x2, R234 ;  /* 0x0000000203dc7825 */ /* 0x001fc400078e02ea */
[----:B------:R-:W3:Y:S04]  /*3dd0*/  LDL.64 R234, [R1+0x70] ;  /* 0x0000700001ea7983 */ /* 0x000ee80000100a00 */
[----:B------:R2:W3:Y:S01]  /*3de0*/  LDG.E.U16 R226, desc[UR24][R220.64] ;  /* 0x00000018dce27981 */ /* 0x0004e2000c1e1500 */
[----:B------:R-:W-:Y:S01]  /*3df0*/  HGMMA.64x128x16.F32.BF16 R24, gdesc[UR40].tnspA, R24 ;  /* 0x21e00000281879f0 */ /* 0x000fe20008701818 */
[----:B----4-:R-:W-:-:S05]  /*3e00*/  IMAD.WIDE R224, R3, 0x2, R228 ;  /* 0x0000000203e07825 */ /* 0x010fca00078e02e4 */
[----:B------:R3:W4:Y:S01]  /*3e10*/  LDG.E.U16 R228, desc[UR24][R224.64] ;  /* 0x00000018e0e47981 */ /* 0x000722000c1e1500 */
[C---:B--2---:R-:W-:Y:S01]  /*3e20*/  IMAD.WIDE R220, R3.reuse, 0x2, R236 ;  /* 0x0000000203dc7825 */ /* 0x044fe200078e02ec */
[----:B------:R-:W-:Y:S02]  /*3e30*/  UIADD3.64 UR20, UR8, 0x480, URZ ;  /* 0x0000048008147897 */ /* 0x000fe4000fffe03f */
[----:B------:R-:W-:Y:S02]  /*3e40*/  UIADD3.64 UR16, UR8, 0x500, URZ ;  /* 0x0000050008107897 */ /* 0x000fe4000fffe03f */
[----:B------:R0:W2:Y:S05]  /*3e50*/  LDG.E.U16 R229, desc[UR24][R220.64] ;  /* 0x00000018dce57981 */ /* 0x0000aa000c1e1500 */
[----:B------:R-:W-:Y:S01]  /*3e60*/  HGMMA.64x128x16.F32.BF16 R24, gdesc[UR20].tnspA, R24 ;  /* 0x21e00000141879f0 */ /* 0x000fe20008701818 */
[C---:B---3--:R-:W-:Y:S01]  /*3e70*/  IMAD.WIDE R224, R3.reuse, 0x2, R20 ;  /* 0x0000000203e07825 */ /* 0x048fe200078e0214 */
[----:B------:R-:W-:Y:S04]  /*3e80*/  STL [R1+0x224], R227 ;  /* 0x000224e301007387 */ /* 0x000fe80000100800 */
[----:B------:R-:W3:Y:S04]  /*3e90*/  LDL.64 R242, [R1+0x50] ;  /* 0x0000500001f27983 */ /* 0x000ee80000100a00 */
[----:B------:R-:W4:Y:S04]  /*3ea0*/  LDL.64 R240, [R1+0x38] ;  /* 0x0000380001f07983 */ /* 0x000f280000100a00 */
[----:B------:R-:W2:Y:S04]  /*3eb0*/  LDL.64 R238, [R1+0x18] ;  /* 0x0000180001ee7983 */ /* 0x000ea80000100a00 */
[----:B------:R-:W2:Y:S04]  /*3ec0*/  LDL.64 R236, [R1+0x30] ;  /* 0x0000300001ec7983 */ /* 0x000ea80000100a00 */
[----:B------:R-:W2:Y:S01]  /*3ed0*/  LDL.64 R20, [R1+0x10] ;  /* 0x0000100001147983 */ /* 0x000ea20000100a00 */
[----:B------:R-:W-:Y:S01]  /*3ee0*/  HGMMA.64x128x16.F32.BF16 R24, gdesc[UR16].tnspA, R24, gsb0 ;  /* 0x21e00000101879f0 */ /* 0x000fe20008001818 */
[----:B------:R-:W-:-:S02]  /*3ef0*/  IMAD.WIDE R222, R3, 0x2, R230 ;  /* 0x0000000203de7825 */ /* 0x000fc400078e02e6 */
[----:B------:R1:W2:Y:S02]  /*3f00*/  LDG.E.U16 R231, desc[UR24][R224.64] ;  /* 0x00000018e0e77981 */ /* 0x0002a4000c1e1500 */
[C---:B0-----:R-:W-:Y:S02]  /*3f10*/  IMAD.WIDE R220, R3.reuse, 0x2, R244 ;  /* 0x0000000203dc7825 */ /* 0x041fe400078e02f4 */
[----:B------:R0:W2:Y:S02]  /*3f20*/  LDG.E.U16 R230, desc[UR24][R222.64] ;  /* 0x00000018dee67981 */ /* 0x0000a4000c1e1500 */
[C---:B-1----:R-:W-:Y:S02]  /*3f30*/  IMAD.WIDE R224, R3.reuse, 0x2, R232 ;  /* 0x0000000203e07825 */ /* 0x042fe400078e02e8 */
[----:B------:R3:W2:Y:S02]  /*3f40*/  LDG.E.U16 R232, desc[UR24][R220.64] ;  /* 0x00000018dce87981 */ /* 0x0006a4000c1e1500 */
[----:B0-----:R-:W-:-:S02]  /*3f50*/  IMAD.WIDE R222, R3, 0x2, R234 ;  /* 0x0000000203de7825 */ /* 0x001fc400078e02ea */
[----:B------:R-:W2:Y:S04]  /*3f60*/  LDG.E.U16 R234, desc[UR24][R224.64] ;  /* 0x00000018e0ea7981 */ /* 0x000ea8000c1e1500 */
[----:B------:R4:W2:Y:S01]  /*3f70*/  LDG.E.U16 R233, desc[UR24][R222.64] ;  /* 0x00000018dee97981 */ /* 0x0008a2000c1e1500 */
[----:B------:R-:W-:Y:S01]  /*3f80*/  LOP3.LUT P0, RZ, R17, 0x80, RZ, 0xc0, !PT ;  /* 0x0000008011ff7812 */ /* 0x000fe2000780c0ff */
[----:B------:R-:W-:Y:S02]  /*3f90*/  WARPGROUP.DEPBAR.LE gsb0, 0x0 ;  /* 0x00008000000079c5 */ /* 0x000fe40000010000 */
[----:B---3--:R-:W-:-:S04]  /*3fa0*/  IMAD.WIDE R220, R3, 0x2, R242 ;  /* 0x0000000203dc7825 */ /* 0x008fc800078e02f2 */
[C---:B----4-:R-:W-:Y:S01]  /*3fb0*/  IMAD.WIDE R222, R3.reuse, 0x2, R240 ;  /* 0x0000000203de7825 */ /* 0x050fe200078e02f0 */
[----:B------:R0:W3:Y:S03]  /*3fc0*/  LDG.E.U16 R235, desc[UR24][R220.64] ;  /* 0x00000018dceb7981 */ /* 0x0000e6000c1e1500 */
[C---:B--2---:R-:W-:Y:S02]  /*3fd0*/  IMAD.WIDE R224, R3.reuse, 0x2, R236 ;  /* 0x0000000203e07825 */ /* 0x044fe400078e02ec */
[----:B------:R1:W2:Y:S02]  /*3fe0*/  LDG.E.U16 R236, desc[UR24][R222.64] ;  /* 0x00000018deec7981 */ /* 0x0002a4000c1e1500 */
[C---:B0-----:R-:W-:Y:S02]  /*3ff0*/  IMAD.WIDE R220, R3.reuse, 0x2, R238 ;  /* 0x0000000203dc7825 */ /* 0x041fe400078e02ee */
[----:B------:R-:W4:Y:S04]  /*4000*/  LDG.E.U16 R237, desc[UR24][R224.64] ;  /* 0x00000018e0ed7981 */ /* 0x000f28000c1e1500 */
[----:B------:R0:W4:Y:S01]  /*4010*/  LDG.E.U16 R238, desc[UR24][R220.64] ;  /* 0x00000018dcee7981 */ /* 0x000122000c1e1500 */
[----:B-1----:R-:W-:-:S06]  /*4020*/  IMAD.WIDE R222, R3, 0x2, R20 ;  /* 0x0000000203de7825 */ /* 0x002fcc00078e0214 */
[----:B------:R1:W2:Y:S01]  /*4030*/  LDG.E.U16 R222, desc[UR24][R222.64] ;  /* 0x00000018dede7981 */ /* 0x0002a2000c1e1500 */
[----:B0-----:R-:W-:-:S04]  /*4040*/  LOP3.LUT R220, R17, 0x3f, RZ, 0xc0, !PT ;  /* 0x0000003f11dc7812 */ /* 0x001fc800078ec0ff */
[----:B------:R-:W-:Y:S02]  /*4050*/  SHF.L.U32 R220, R220, 0x1, RZ ;  /* 0x00000001dcdc7819 */ /* 0x000fe400000006ff */
[----:B-1----:R-:W-:Y:S01]  /*4060*/  SEL R223, RZ, 0x90, !P0 ;  /* 0x00000090ffdf7807 */ /* 0x002fe20004000000 */
[----:B-----5:R-:W-:-:S03]  /*4070*/  IMAD.WIDE R224, R3, 0x2, R250 ;  /* 0x0000000203e07825 */ /* 0x020fc600078e02fa */
[----:B------:R-:W-:Y:S01]  /*4080*/  LOP3.LUT R223, R223, R220, RZ, 0x3c, !PT ;  /* 0x000000dcdfdf7212 */ /* 0x000fe200078e3cff */
[----:B------:R-:W-:Y:S02]  /*4090*/  IMAD.WIDE R220, R3, 0x2, R248 ;  /* 0x0000000203dc7825 */ /* 0x000fe400078e02f8 */
[----:B------:R0:W4:Y:S04]  /*40a0*/  LDG.E.U16 R224, desc[UR24][R224.64] ;  /* 0x00000018e0e07981 */ /* 0x000128000c1e1500 */
[----:B------:R1:W4:Y:S01]  /*40b0*/  LDG.E.U16 R220, desc[UR24][R220.64] ;  /* 0x00000018dcdc7981 */ /* 0x000322000c1e1500 */
[----:B0-----:R-:W-:-:S04]  /*40c0*/  SHF.L.U32 R225, R17, 0x7, RZ ;  /* 0x0000000711e17819 */ /* 0x001fc800000006ff */
[----:B------:R-:W-:Y:S01]  /*40d0*/  LOP3.LUT R223, R223, 0x2000, R225, 0xf8, !PT ;  /* 0x00002000dfdf7812 */ /* 0x000fe200078ef8e1 */
[----:B------:R-:W-:Y:S06]  /*40e0*/  BAR.SYNC.DEFER_BLOCKING 0x0 ;  /* 0x0000000000007b1d */ /* 0x000fec0000010000 */
[----:B------:R0:W-:Y:S04]  /*40f0*/  STS.U16 [R223+UR7+0x8000], R9 ;  /* 0x00800009df007988 */ /* 0x0001e80008000407 */
[----:B------:R1:W-:Y:S01]  /*4100*/  STS.U16 [R223+UR7+0x9400], R5 ;  /* 0x00940005df007988 */ /* 0x0003e20008000407 */
[----:B0-----:R-:W-:Y:S01]  /*4110*/  FMUL R9, R89, UR28 ;  /* 0x0000001c59097c20 */ /* 0x001fe20008400000 */
[----:B-1----:R-:W-:-:S05]  /*4120*/  FMUL R5, R88, UR28 ;  /* 0x0000001c58057c20 */ /* 0x002fca0008400000 */
[----:B------:R-:W-:Y:S01]  /*4130*/  FMNMX R5, R5, R9, !PT ;  /* 0x0000000905057209 */ /* 0x000fe20007800000 */
[----:B------:R-:W-:-:S05]  /*4140*/  FMUL R9, R92, UR28 ;  /* 0x0000001c5c097c20 */ /* 0x000fca0008400000 */
        /* <DEDUP_REMOVED lines=58> */
[----:B------:R-:W-:Y:S02]  /*44f0*/  FMNMX R5, R9, R5, !PT ;  /* 0x0000000509057209 */ /* 0x000fe40007800000 */
        /* <DEDUP_REMOVED lines=8> */
[----:B------:R-:W0:Y:S04]  /*4580*/  SHFL.BFLY PT, R10, R5, 0x2, 0x1f ;  /* 0x0c401f00050a7f89 */ /* 0x000e2800000e0000 */
[----:B------:R1:W-:Y:S04]  /*4590*/  STS.U16 [R9+UR7+0x8d00], R7 ;  /* 0x008d000709007988 */ /* 0x0003e80008000407 */
[----:B------:R3:W-:Y:S01]  /*45a0*/  STS.U16 [R9+UR7+0x9d00], R4 ;  /* 0x009d000409007988 */ /* 0x0007e20008000407 */
[----:B-1----:R-:W-:Y:S01]  /*45b0*/  FMUL R7, R91, UR28 ;  /* 0x0000001c5b077c20 */ /* 0x002fe20008400000 */
[----:B---3--:R-:W-:-:S05]  /*45c0*/  FMUL R4, R90, UR28 ;  /* 0x0000001c5a047c20 */ /* 0x008fca0008400000 */
[----:B------:R-:W-:Y:S01]  /*45d0*/  FMNMX R4, R4, R7, !PT ;  /* 0x0000000704047209 */ /* 0x000fe20007800000 */
[----:B------:R-:W-:Y:S01]  /*45e0*/  FMUL R7, R94, UR28 ;  /* 0x0000001c5e077c20 */ /* 0x000fe20008400000 */
[----:B0-----:R-:W-:Y:S01]  /*45f0*/  FMNMX R10, R5, R10, !PT ;  /* 0x0000000a050a7209 */ /* 0x001fe20007800000 */
[----:B------:R-:W-:-:S03]  /*4600*/  FMUL R5, R95, UR28 ;  /* 0x0000001c5f057c20 */ /* 0x000fc60008400000 */
[----:B------:R-:W-:Y:S01]  /*4610*/  FMNMX R4, R7, R4, !PT ;  /* 0x0000000407047209 */ /* 0x000fe20007800000 */
[----:B------:R-:W-:-:S03]  /*4620*/  FMUL R7, R98, UR28 ;  /* 0x0000001c62077c20 */ /* 0x000fc60008400000 */
[----:B------:R-:W-:-:S04]  /*4630*/  FMNMX R5, R5, R4, !PT ;  /* 0x0000000405057209 */ /* 0x000fc80007800000 */
[----:B------:R-:W-:Y:S01]  /*4640*/  FMNMX R5, R7, R5, !PT ;  /* 0x0000000507057209 */ /* 0x000fe20007800000 */
[----:B------:R-:W-:-:S05]  /*4650*/  FMUL R7, R99, UR28 ;  /* 0x0000001c63077c20 */ /* 0x000fca0008400000 */
[----:B------:R-:W-:Y:S01]  /*4660*/  FMNMX R5, R7, R5, !PT ;  /* 0x0000000507057209 */ /* 0x000fe20007800000 */
[----:B------:R-:W-:-:S05]  /*4670*/  FMUL R7, R102, UR28 ;  /* 0x0000001c66077c20 */ /* 0x000fca0008400000 */
[----:B------:R-:W-:Y:S01]  /*4680*/  FMNMX R5, R7, R5, !PT ;  /* 0x0000000507057209 */ /* 0x000fe20007800000 */
[----:B------:R-:W-:Y:S01]  /*4690*/  FMUL R7, R103, UR28 ;  /* 0x0000001c67077c20 */ /* 0x000fe20008400000 */
[----:B------:R0:W-:Y:S04]  /*46a0*/  STS.U16 [R9+UR7+0x9900], R8 ;  /* 0x0099000809007988 */ /* 0x0001e80008000407 */
[----:B------:R-:W-:Y:S01]  /*46b0*/  FMNMX R7, R7, R5, !PT ;  /* 0x0000000507077209 */ /* 0x000fe20007800000 */
[----:B------:R-:W-:Y:S01]  /*46c0*/  FMUL R5, R106, UR28 ;  /* 0x0000001c6a057c20 */ /* 0x000fe20008400000 */
[----:B------:R-:W1:Y:S01]  /*46d0*/  SHFL.BFLY PT, R4, R10, 0x1, 0x1f ;  /* 0x0c201f000a047f89 */ /* 0x000e6200000e0000 */
[----:B0-----:R-:W-:-:S03]  /*46e0*/  FMUL R8, R107, UR28 ;  /* 0x0000001c6b087c20 */ /* 0x001fc60008400000 */
[----:B------:R-:W-:-:S04]  /*46f0*/  FMNMX R7, R5, R7, !PT ;  /* 0x0000000705077209 */ /* 0x000fc80007800000 */
[----:B------:R-:W-:Y:S01]  /*4700*/  FMNMX R7, R8, R7, !PT ;  /* 0x0000000708077209 */ /* 0x000fe20007800000 */
[----:B------:R-:W-:-:S05]  /*4710*/  FMUL R8, R110, UR28 ;  /* 0x0000001c6e087c20 */ /* 0x000fca0008400000 */
[----:B------:R-:W-:Y:S01]  /*4720*/  FMNMX R7, R8, R7, !PT ;  /* 0x0000000708077209 */ /* 0x000fe20007800000 */
[----:B------:R-:W-:-:S05]  /*4730*/  FMUL R8, R111, UR28 ;  /* 0x0000001c6f087c20 */ /* 0x000fca0008400000 */
[----:B------:R-:W-:Y:S01]  /*4740*/  FMNMX R7, R8, R7, !PT ;  /* 0x0000000708077209 */ /* 0x000fe20007800000 */
[----:B------:R-:W-:Y:S01]  /*4750*/  FMUL R8, R114, UR28 ;  /* 0x0000001c72087c20 */ /* 0x000fe20008400000 */
[----:B-1----:R-:W-:-:S04]  /*4760*/  FMNMX R4, R10, R4, !PT ;  /* 0x000000040a047209 */ /* 0x002fc80007800000 */
[----:B------:R-:W-:Y:S01]  /*4770*/  FMNMX R7, R8, R7, !PT ;  /* 0x0000000708077209 */ /* 0x000fe20007800000 */
[----:B------:R-:W-:Y:S01]  /*4780*/  FMUL R8, R115, UR28 ;  /* 0x0000001c73087c20 */ /* 0x000fe20008400000 */
[----:B------:R-:W-:Y:S01]  /*4790*/  STS.U16 [R9+UR7+0x8500], R14 ;  /* 0x0085000e09007988 */ /* 0x000fe20008000407 */
[----:B------:R-:W-:Y:S01]  /*47a0*/  FMNMX R5, R4, R2, !PT ;  /* 0x0000000204057209 */ /* 0x000fe20007800000 */
[----:B------:R-:W-:Y:S02]  /*47b0*/  FMUL R4, R24, UR28 ;  /* 0x0000001c18047c20 */ /* 0x000fe40008400000 */
[----:B------:R-:W-:Y:S01]  /*47c0*/  FMNMX R7, R8, R7, !PT ;  /* 0x0000000708077209 */ /* 0x000fe20007800000 */
[----:B------:R-:W-:Y:S01]  /*47d0*/  STS.U16 [R9+UR7+0x8900], R12 ;  /* 0x0089000c09007988 */ /* 0x000fe20008000407 */
[----:B------:R-:W-:-:S03]  /*47e0*/  FMUL R8, R118, UR28 ;  /* 0x0000001c76087c20 */ /* 0x000fc60008400000 */
[----:B------:R-:W-:Y:S04]  /*47f0*/  STS.U16 [R9+UR7+0x9100], R23 ;  /* 0x0091001709007988 */ /* 0x000fe80008000407 */
[----:B------:R0:W-:Y:S01]  /*4800*/  STS.U16 [R9+UR7+0x9500], R11 ;  /* 0x0095000b09007988 */ /* 0x0001e20008000407 */
[----:B------:R-:W-:Y:S01]  /*4810*/  FMNMX R7, R8, R7, !PT ;  /* 0x0000000708077209 */ /* 0x000fe20007800000 */
[----:B------:R-:W-:Y:S01]  /*4820*/  FFMA R8, R97, UR28, -R5 ;  /* 0x0000001c61087c23 */ /* 0x000fe20008000805 */
[----:B0-----:R-:W-:-:S03]  /*4830*/  FMUL R9, R25, UR28 ;  /* 0x0000001c19097c20 */ /* 0x001fc60008400000 */
[----:B------:R-:W-:Y:S02]  /*4840*/  FMUL R8, R8, 1.4426950216293334961 ;  /* 0x3fb8aa3b08087820 */ /* 0x000fe40000400000 */
[----:B------:R-:W-:Y:S01]  /*4850*/  FMNMX R4, R4, R9, !PT ;  /* 0x0000000904047209 */ /* 0x000fe20007800000 */
[----:B------:R-:W-:-:S05]  /*4860*/  FMUL R9, R119, UR28 ;  /* 0x0000001c77097c20 */ /* 0x000fca0008400000 */
[----:B------:R-:W-:Y:S01]  /*4870*/  FMNMX R7, R9, R7, !PT ;  /* 0x0000000709077209 */ /* 0x000fe20007800000 */
[----:B------:R-:W-:Y:S02]  /*4880*/  FFMA R9, R100, UR28, -R5 ;  /* 0x0000001c64097c23 */ /* 0x000fe40008000805 */
[----:B------:R0:W-:Y:S02]  /*4890*/  MUFU.EX2 R100, R8 ;  /* 0x0000000800647308 */ /* 0x0001e40000000800 */
[----:B------:R-:W-:Y:S01]  /*48a0*/  FMUL R9, R9, 1.4426950216293334961 ;  /* 0x3fb8aa3b09097820 */ /* 0x000fe20000400000 */
[----:B0-----:R-:W-:-:S05]  /*48b0*/  FMUL R8, R122, UR28 ;  /* 0x0000001c7a087c20 */ /* 0x001fca0008400000 */
[----:B------:R-:W-:Y:S01]  /*48c0*/  FMNMX R7, R8, R7, !PT ;  /* 0x0000000708077209 */ /* 0x000fe20007800000 */
[----:B------:R-:W-:Y:S02]  /*48d0*/  FFMA R8, R101, UR28, -R5 ;  /* 0x0000001c65087c23 */ /* 0x000fe40008000805 */
[----:B------:R0:W-:Y:S02]  /*48e0*/  MUFU.EX2 R101, R9 ;  /* 0x0000000900657308 */ /* 0x0001e40000000800 */
[----:B------:R-:W-:Y:S01]  /*48f0*/  FMUL R8, R8, 1.4426950216293334961 ;  /* 0x3fb8aa3b08087820 */ /* 0x000fe20000400000 */
[----:B0-----:R-:W-:-:S05]  /*4900*/  FMUL R9, R123, UR28 ;  /* 0x0000001c7b097c20 */ /* 0x001fca0008400000 */
[----:B------:R-:W-:Y:S01]  /*4910*/  FMNMX R7, R9, R7, !PT ;  /* 0x0000000709077209 */ /* 0x000fe20007800000 */
[--C-:B------:R-:W-:Y:S02]  /*4920*/  FFMA R9, R104, UR28, -R5.reuse ;  /* 0x0000001c68097c23 */ /* 0x100fe40008000805 */
[----:B------:R0:W-:Y:S01]  /*4930*/  MUFU.EX2 R104, R8 ;  /* 0x0000000800687308 */ /* 0x0001e20000000800 */
[----:B------:R-:W-:Y:S01]  /*4940*/  STL [R1+0x228], R229 ;  /* 0x000228e501007387 */ /* 0x000fe20000100800 */
[----:B------:R-:W-:Y:S01]  /*4950*/  FMUL R9, R9, 1.4426950216293334961 ;  /* 0x3fb8aa3b09097820 */ /* 0x000fe20000400000 */
[----:B0-----:R-:W-:Y:S02]  /*4960*/  FMUL R8, R126, UR28 ;  /* 0x0000001c7e087c20 */ /* 0x001fe40008400000 */
[----:B------:R-:W-:Y:S03]  /*4970*/  STL [R1+0x22c], R231 ;  /* 0x00022ce701007387 */ /* 0x000fe60000100800 */
[----:B------:R-:W-:Y:S01]  /*4980*/  FMNMX R7, R8, R7, !PT ;  /* 0x0000000708077209 */ /* 0x000fe20007800000 */
[----:B------:R-:W-:Y:S01]  /*4990*/  FFMA R8, R105, UR28, -R5 ;  /* 0x0000001c69087c23 */ /* 0x000fe20008000805 */
[----:B------:R-:W-:Y:S03]  /*49a0*/  STL [R1+0x230], R232 ;  /* 0x000230e801007387 */ /* 0x000fe60000100800 */
[----:B------:R-:W-:Y:S01]  /*49b0*/  FMUL R8, R8, 1.4426950216293334961 ;  /* 0x3fb8aa3b08087820 */ /* 0x000fe20000400000 */
[----:B------:R0:W-:Y:S04]  /*49c0*/  STL [R1+0x220], R235 ;  /* 0x000220eb01007387 */ /* 0x0001e80000100800 */
[----:B------:R-:W-:Y:S04]  /*49d0*/  STL [R1+0x210], R250 ;  /* 0x000210fa01007387 */ /* 0x000fe80000100800 */
[----:B------:R-:W-:Y:S01]  /*49e0*/  STL [R1+0x20c], R251 ;  /* 0x00020cfb01007387 */ /* 0x000fe20000100800 */
[----:B0-----:R0:W-:Y:S03]  /*49f0*/  MUFU.EX2 R235, R9 ;  /* 0x0000000900eb7308 */ /* 0x0011e60000000800 */
[----:B--2---:R1:W-:Y:S01]  /*4a00*/  STL [R1+0x21c], R222 ;  /* 0x00021cde01007387 */ /* 0x0043e20000100800 */
[----:B0-----:R-:W-:-:S04]  /*4a10*/  FMUL R9, R127, UR28 ;  /* 0x0000001c7f097c20 */ /* 0x001fc80008400000 */
[----:B-1----:R0:W-:Y:S01]  /*4a20*/  MUFU.EX2 R222, R8 ;  /* 0x0000000800de7308 */ /* 0x0021e20000000800 */
[----:B------:R-:W-:Y:S01]  /*4a30*/  FMNMX R7, R9, R7, !PT ;  /* 0x0000000709077209 */ /* 0x000fe20007800000 */
[----:B------:R-:W-:Y:S01]  /*4a40*/  FFMA R9, R108, UR28, -R5 ;  /* 0x0000001c6c097c23 */ /* 0x000fe20008000805 */
[----:B0-----:R-:W-:-:S03]  /*4a50*/  FMUL R8, R130, UR28 ;  /* 0x0000001c82087c20 */ /* 0x001fc60008400000 */
[----:B------:R-:W-:Y:S02]  /*4a60*/  FMUL R9, R9, 1.4426950216293334961 ;  /* 0x3fb8aa3b09097820 */ /* 0x000fe40000400000 */
[----:B------:R-:W-:Y:S01]  /*4a70*/  FMNMX R7, R8, R7, !PT ;  /* 0x0000000708077209 */ /* 0x000fe20007800000 */
[----:B------:R-:W-:Y:S01]  /*4a80*/  FFMA R8, R109, UR28, -R5 ;  /* 0x0000001c6d087c23 */ /* 0x000fe20008000805 */
[----:B------:R0:W-:Y:S03]  /*4a90*/  MUFU.EX2 R229, R9 ;  /* 0x0000000900e57308 */ /* 0x0001e60000000800 */
[----:B------:R-:W-:Y:S01]  /*4aa0*/  FMUL R8, R8, 1.4426950216293334961 ;  /* 0x3fb8aa3b08087820 */ /* 0x000fe20000400000 */
[----:B0-----:R-:W-:-:S04]  /*4ab0*/  FMUL R9, R131, UR28 ;  /* 0x0000001c83097c20 */ /* 0x001fc80008400000 */
[----:B------:R0:W-:Y:S01]  /*4ac0*/  MUFU.EX2 R231, R8 ;  /* 0x0000000800e77308 */ /* 0x0001e20000000800 */
        /* <DEDUP_REMOVED lines=9> */
[----:B------:R0:W1:Y:S01]  /*4b60*/  MUFU.EX2 R232, R8 ;  /* 0x0000000800e87308 */ /* 0x0000620000000800 */
[----:B------:R-:W-:Y:S01]  /*4b70*/  FMNMX R7, R9, R7, !PT ;  /* 0x0000000709077209 */ /* 0x000fe20007800000 */
[----:B------:R-:W-:Y:S01]  /*4b80*/  FFMA R9, R116, UR28, -R5 ;  /* 0x0000001c74097c23 */ /* 0x000fe20008000805 */
[----:B0-----:R-:W-:-:S03]  /*4b90*/  FMUL R8, R138, UR28 ;  /* 0x0000001c8a087c20 */ /* 0x001fc60008400000 */
[----:B------:R-:W-:Y:S02]  /*4ba0*/  FMUL R9, R9, 1.4426950216293334961 ;  /* 0x3fb8aa3b09097820 */ /* 0x000fe40000400000 */
[----:B------:R-:W-:Y:S01]  /*4bb0*/  FMNMX R7, R8, R7, !PT ;  /* 0x0000000708077209 */ /* 0x000fe20007800000 */
[----:B------:R-:W-:Y:S01]  /*4bc0*/  FFMA R8, R117, UR28, -R5 ;  /* 0x0000001c75087c23 */ /* 0x000fe20008000805 */
[----:B------:R0:W-:Y:S03]  /*4bd0*/  STL [R1+0x218], R248 ;  /* 0x000218f801007387 */ /* 0x0001e60000100800 */
[----:B------:R-:W-:Y:S01]  /*4be0*/  FMUL R8, R8, 1.4426950216293334961 ;  /* 0x3fb8aa3b08087820 */ /* 0x000fe20000400000 */
[----:B------:R2:W-:Y:S01]  /*4bf0*/  STL [R1+0x214], R249 ;  /* 0x000214f901007387 */ /* 0x0005e20000100800 */
[----:B0-----:R0:W-:Y:S02]  /*4c00*/  MUFU.EX2 R248, R9 ;  /* 0x0000000900f87308 */ /* 0x0011e40000000800 */
[----:B0-----:R-:W-:-:S06]  /*4c10*/  FMUL R9, R139, UR28 ;  /* 0x0000001c8b097c20 */ /* 0x001fcc0008400000 */
[----:B--2---:R0:W-:Y:S01]  /*4c20*/  MUFU.EX2 R249, R8 ;  /* 0x0000000800f97308 */ /* 0x0041e20000000800 */
        /* <DEDUP_REMOVED lines=31> */
[----:B0-----:R-:W-:Y:S01]  /*4e20*/  FMUL R8, R28, UR28 ;  /* 0x0000001c1c087c20 */ /* 0x001fe20008400000 */
[----:B------:R-:W-:-:S04]  /*4e30*/  FFMA R9, R132, UR28, -R5 ;  /* 0x0000001c84097c23 */ /* 0x000fc80008000805 */
[----:B------:R-:W-:Y:S02]  /*4e40*/  FMNMX R8, R8, R4, !PT ;  /* 0x0000000408087209 */ /* 0x000fe40007800000 */
[----:B------:R-:W0:Y:S01]  /*4e50*/  SHFL.BFLY PT, R4, R7, 0x2, 0x1f ;  /* 0x0c401f0007047f89 */ /* 0x000e2200000e0000 */
[----:B------:R-:W-:-:S04]  /*4e60*/  FMUL R9, R9, 1.4426950216293334961 ;  /* 0x3fb8aa3b09097820 */ /* 0x000fc80000400000 */
[----:B------:R2:W-:Y:S02]  /*4e70*/  MUFU.EX2 R21, R9 ;  /* 0x0000000900157308 */ /* 0x0005e40000000800 */
[----:B--2---:R-:W-:-:S05]  /*4e80*/  FMUL R9, R29, UR28 ;  /* 0x0000001c1d097c20 */ /* 0x004fca0008400000 */
[----:B------:R-:W-:Y:S01]  /*4e90*/  FMNMX R8, R9, R8, !PT ;  /* 0x0000000809087209 */ /* 0x000fe20007800000 */
[----:B------:R-:W-:-:S05]  /*4ea0*/  FMUL R9, R32, UR28 ;  /* 0x0000001c20097c20 */ /* 0x000fca0008400000 */
[----:B------:R-:W-:Y:S01]  /*4eb0*/  FMNMX R8, R9, R8, !PT ;  /* 0x0000000809087209 */ /* 0x000fe20007800000 */
[----:B------:R-:W-:Y:S01]  /*4ec0*/  FMUL R9, R33, UR28 ;  /* 0x0000001c21097c20 */ /* 0x000fe20008400000 */
[----:B0-----:R-:W-:Y:S01]  /*4ed0*/  FMNMX R4, R7, R4, !PT ;  /* 0x0000000407047209 */ /* 0x001fe20007800000 */
[----:B------:R-:W-:-:S03]  /*4ee0*/  FMUL R7, R36, UR28 ;  /* 0x0000001c24077c20 */ /* 0x000fc60008400000 */
[----:B------:R-:W-:-:S04]  /*4ef0*/  FMNMX R8, R9, R8, !PT ;  /* 0x0000000809087209 */ /* 0x000fc80007800000 */
[----:B------:R-:W-:Y:S02]  /*4f00*/  FMNMX R8, R7, R8, !PT ;  /* 0x0000000807087209 */ /* 0x000fe40007800000 */
[----:B------:R-:W0:Y:S01]  /*4f10*/  SHFL.BFLY PT, R7, R4, 0x1, 0x1f ;  /* 0x0c201f0004077f89 */ /* 0x000e2200000e0000 */
[----:B------:R-:W-:-:S05]  /*4f20*/  FMUL R9, R37, UR28 ;  /* 0x0000001c25097c20 */ /* 0x000fca0008400000 */
[----:B------:R-:W-:Y:S01]  /*4f30*/  FMNMX R8, R9, R8, !PT ;  /* 0x0000000809087209 */ /* 0x000fe20007800000 */
[----:B------:R-:W-:-:S05]  /*4f40*/  FMUL R9, R40, UR28 ;  /* 0x0000001c28097c20 */ /* 0x000fca0008400000 */
[----:B------:R-:W-:Y:S01]  /*4f50*/  FMNMX R8, R9, R8, !PT ;  /* 0x0000000809087209 */ /* 0x000fe20007800000 */
[----:B------:R-:W-:-:S05]  /*4f60*/  FMUL R9, R41, UR28 ;  /* 0x0000001c29097c20 */ /* 0x000fca0008400000 */
[----:B------:R-:W-:Y:S02]  /*4f70*/  FMNMX R8, R9, R8, !PT ;  /* 0x0000000809087209 */ /* 0x000fe40007800000 */
[----:B0-----:R-:W-:Y:S01]  /*4f80*/  FMNMX R4, R4, R7, !PT ;  /* 0x0000000704047209 */ /* 0x001fe20007800000 */
        /* <DEDUP_REMOVED lines=20> */
[----:B------:R-:W-:Y:S01]  /*50d0*/  FMUL R8, R64, UR28 ;  /* 0x0000001c40087c20 */ /* 0x000fe20008400000 */
[----:B------:R-:W-:-:S04]  /*50e0*/  FFMA R10, R133, UR28, -R5 ;  /* 0x0000001c850a7c23 */ /* 0x000fc80008000805 */
[----:B------:R-:W-:Y:S01]  /*50f0*/  FMNMX R7, R8, R7, !PT ;  /* 0x0000000708077209 */ /* 0x000fe20007800000 */
[----:B------:R-:W-:Y:S01]  /*5100*/  FMUL R8, R65, UR28 ;  /* 0x0000001c41087c20 */ /* 0x000fe20008400000 */
[----:B------:R-:W-:Y:S01]  /*5110*/  FMUL R10, R10, 1.4426950216293334961 ;  /* 0x3fb8aa3b0a0a7820 */ /* 0x000fe20000400000 */
[----:B------:R-:W-:-:S03]  /*5120*/  FMUL R22, R26, UR28 ;  /* 0x0000001c1a167c20 */ /* 0x000fc60008400000 */
[----:B------:R-:W-:Y:S01]  /*5130*/  FMNMX R7, R8, R7, !PT ;  /* 0x0000000708077209 */ /* 0x000fe20007800000 */
[----:B------:R-:W-:Y:S01]  /*5140*/  FMUL R8, R68, UR28 ;  /* 0x0000001c44087c20 */ /* 0x000fe20008400000 */
[----:B------:R0:W-:Y:S01]  /*5150*/  MUFU.EX2 R219, R10 ;  /* 0x0000000a00db7308 */ /* 0x0001e20000000800 */
[--C-:B------:R-:W-:Y:S01]  /*5160*/  FFMA R11, R148, UR28, -R5.reuse ;  /* 0x0000001c940b7c23 */ /* 0x100fe20008000805 */
[----:B------:R-:W-:Y:S02]  /*5170*/  FMUL R9, R69, UR28 ;  /* 0x0000001c45097c20 */ /* 0x000fe40008400000 */
[----:B------:R-:W-:Y:S01]  /*5180*/  FMNMX R8, R8, R7, !PT ;  /* 0x0000000708087209 */ /* 0x000fe20007800000 */
[----:B0-----:R-:W-:Y:S01]  /*5190*/  FMUL R10, R27, UR28 ;  /* 0x0000001c1b0a7c20 */ /* 0x001fe20008400000 */
[----:B------:R-:W-:Y:S01]  /*51a0*/  FFMA R12, R145, UR28, -R5 ;  /* 0x0000001c910c7c23 */ /* 0x000fe20008000805 */
[----:B------:R-:W-:Y:S01]  /*51b0*/  FMUL R11, R11, 1.4426950216293334961 ;  /* 0x3fb8aa3b0b0b7820 */ /* 0x000fe20000400000 */
[----:B------:R-:W-:-:S02]  /*51c0*/  FMNMX R9, R9, R8, !PT ;  /* 0x0000000809097209 */ /* 0x000fc40007800000 */
[----:B------:R-:W-:Y:S01]  /*51d0*/  FMNMX R22, R22, R10, !PT ;  /* 0x0000000a16167209 */ /* 0x000fe20007800000 */
[----:B------:R-:W-:Y:S01]  /*51e0*/  FMUL R10, R72, UR28 ;  /* 0x0000001c480a7c20 */ /* 0x000fe20008400000 */
[----:B------:R-:W-:Y:S01]  /*51f0*/  FMUL R12, R12, 1.4426950216293334961 ;  /* 0x3fb8aa3b0c0c7820 */ /* 0x000fe20000400000 */
[----:B------:R0:W-:Y:S03]  /*5200*/  MUFU.EX2 R145, R11 ;  /* 0x0000000b00917308 */ /* 0x0001e60000000800 */
[----:B------:R-:W-:Y:S01]  /*5210*/  FMNMX R10, R10, R9, !PT ;  /* 0x000000090a0a7209 */ /* 0x000fe20007800000 */
[----:B0-----:R-:W-:-:S04]  /*5220*/  FMUL R11, R73, UR28 ;  /* 0x0000001c490b7c20 */ /* 0x001fc80008400000 */
[----:B------:R0:W-:Y:S01]  /*5230*/  MUFU.EX2 R148, R12 ;  /* 0x0000000c00947308 */ /* 0x0001e20000000800 */
[----:B------:R-:W-:Y:S01]  /*5240*/  FMUL R13, R77, UR28 ;  /* 0x0000001c4d0d7c20 */ /* 0x000fe20008400000 */
[----:B------:R-:W-:Y:S01]  /*5250*/  FMNMX R11, R11, R10, !PT ;  /* 0x0000000a0b0b7209 */ /* 0x000fe20007800000 */
[----:B0-----:R-:W-:Y:S01]  /*5260*/  FMUL R12, R76, UR28 ;  /* 0x0000001c4c0c7c20 */ /* 0x001fe20008400000 */
[----:B------:R-:W-:Y:S01]  /*5270*/  FMNMX R4, R4, R19, !PT ;  /* 0x0000001304047209 */ /* 0x000fe20007800000 */
[----:B------:R-:W-:-:S03]  /*5280*/  FMUL R14, R80, UR28 ;  /* 0x0000001c500e7c20 */ /* 0x000fc60008400000 */
[----:B------:R-:W-:Y:S01]  /*5290*/  FMNMX R12, R12, R11, !PT ;  /* 0x0000000b0c0c7209 */ /* 0x000fe20007800000 */
[----:B------:R-:W-:-:S03]  /*52a0*/  FFMA R90, R90, UR28, -R4 ;  /* 0x0000001c5a5a7c23 */ /* 0x000fc60008000804 */
[----:B------:R-:W-:Y:S01]  /*52b0*/  FMNMX R13, R13, R12, !PT ;  /* 0x0000000c0d0d7209 */ /* 0x000fe20007800000 */
[----:B------:R-:W-:Y:S01]  /*52c0*/  FMUL R15, R81, UR28 ;  /* 0x0000001c510f7c20 */ /* 0x000fe20008400000 */
[----:B------:R-:W-:Y:S02]  /*52d0*/  FMUL R90, R90, 1.4426950216293334961 ;  /* 0x3fb8aa3b5a5a7820 */ /* 0x000fe40000400000 */
[----:B------:R-:W-:Y:S01]  /*52e0*/  FMNMX R14, R14, R13, !PT ;  /* 0x0000000d0e0e7209 */ /* 0x000fe20007800000 */
[----:B------:R-:W-:Y:S01]  /*52f0*/  FMUL R16, R84, UR28 ;  /* 0x0000001c54107c20 */ /* 0x000fe20008400000 */
[----:B------:R0:W-:Y:S02]  /*5300*/  MUFU.EX2 R120, R90 ;  /* 0x0000005a00787308 */ /* 0x0001e40000000800 */
[----:B------:R-:W-:Y:S01]  /*5310*/  FMNMX R15, R15, R14, !PT ;  /* 0x0000000e0f0f7209 */ /* 0x000fe20007800000 */
[----:B------:R-:W-:-:S03]  /*5320*/  FFMA R95, R95, UR28, -R4 ;  /* 0x0000001c5f5f7c23 */ /* 0x000fc60008000804 */
[----:B------:R-:W-:Y:S01]  /*5330*/  FMNMX R16, R16, R15, !PT ;  /* 0x0000000f10107209 */ /* 0x000fe20007800000 */
[----:B0-----:R-:W-:Y:S01]  /*5340*/  FMUL R90, R85, UR28 ;  /* 0x0000001c555a7c20 */ /* 0x001fe20008400000 */
[----:B------:R-:W-:-:S04]  /*5350*/  FMUL R95, R95, 1.4426950216293334961 ;  /* 0x3fb8aa3b5f5f7820 */ /* 0x000fc80000400000 */
[----:B------:R-:W-:Y:S01]  /*5360*/  FMNMX R90, R90, R16, !PT ;  /* 0x000000105a5a7209 */ /* 0x000fe20007800000 */
[----:B------:R0:W-:Y:S04]  /*5370*/  MUFU.EX2 R128, R95 ;  /* 0x0000005f00807308 */ /* 0x0001e80000000800 */
[----:B0-----:R-:W0:Y:S01]  /*5380*/  SHFL.BFLY PT, R95, R90, 0x2, 0x1f ;  /* 0x0c401f005a5f7f89 */ /* 0x001e2200000e0000 */
[--C-:B------:R-:W-:Y:S01]  /*5390*/  FFMA R217, R88, UR28, -R5.reuse ;  /* 0x0000001c58d97c23 */ /* 0x100fe20008000805 */
[----:B------:R-:W-:Y:S01]  /*53a0*/  FFMA R91, R91, UR28, -R4 ;  /* 0x0000001c5b5b7c23 */ /* 0x000fe20008000804 */
[----:B------:R-:W-:Y:S01]  /*53b0*/  FMUL R88, R30, UR28 ;  /* 0x0000001c1e587c20 */ /* 0x000fe20008400000 */
[----:B------:R-:W-:Y:S01]  /*53c0*/  FFMA R221, R89, UR28, -R5 ;  /* 0x0000001c59dd7c23 */ /* 0x000fe20008000805 */
[----:B------:R-:W-:Y:S01]  /*53d0*/  FMUL R89, R31, UR28 ;  /* 0x0000001c1f597c20 */ /* 0x000fe20008400000 */
[----:B------:R-:W-:-:S02]  /*53e0*/  FMUL R91, R91, 1.4426950216293334961 ;  /* 0x3fb8aa3b5b5b7820 */ /* 0x000fc40000400000 */
[----:B------:R-:W-:Y:S02]  /*53f0*/  FMNMX R88, R88, R22, !PT ;  /* 0x0000001658587209 */ /* 0x000fe40007800000 */
[----:B------:R2:W-:Y:S01]  /*5400*/  MUFU.EX2 R124, R91 ;  /* 0x0000005b007c7308 */ /* 0x0005e20000000800 */
[--C-:B------:R-:W-:Y:S01]  /*5410*/  FFMA R239, R96, UR28, -R5.reuse ;  /* 0x0000001c60ef7c23 */ /* 0x100fe20008000805 */
[----:B------:R-:W-:Y:S01]  /*5420*/  FMNMX R89, R89, R88, !PT ;  /* 0x0000005859597209 */ /* 0x000fe20007800000 */
[----:B------:R-:W-:Y:S01]  /*5430*/  FFMA R218, R92, UR28, -R5 ;  /* 0x0000001c5cda7c23 */ /* 0x000fe20008000805 */
[----:B------:R-:W-:Y:S01]  /*5440*/  FFMA R94, R94, UR28, -R4 ;  /* 0x0000001c5e5e7c23 */ /* 0x000fe20008000804 */
[----:B------:R-:W-:Y:S01]  /*5450*/  FMUL R92, R35, UR28 ;  /* 0x0000001c235c7c20 */ /* 0x000fe20008400000 */
[----:B--2---:R-:W-:Y:S01]  /*5460*/  FMUL R91, R34, UR28 ;  /* 0x0000001c225b7c20 */ /* 0x004fe20008400000 */
[----:B0-----:R-:W-:-:S04]  /*5470*/  FMNMX R95, R90, R95, !PT ;  /* 0x0000005f5a5f7209 */ /* 0x001fc80007800000 */
[----:B------:R-:W-:Y:S01]  /*5480*/  FMNMX R91, R91, R89, !PT ;  /* 0x000000595b5b7209 */ /* 0x000fe20007800000 */
[----:B------:R-:W0:Y:S01]  /*5490*/  SHFL.BFLY PT, R96, R95, 0x1, 0x1f ;  /* 0x0c201f005f607f89 */ /* 0x000e2200000e0000 */
[----:B------:R-:W-:Y:S01]  /*54a0*/  FFMA R225, R93, UR28, -R5 ;  /* 0x0000001c5de17c23 */ /* 0x000fe20008000805 */
[----:B------:R-:W-:Y:S01]  /*54b0*/  FMUL R94, R94, 1.4426950216293334961 ;  /* 0x3fb8aa3b5e5e7820 */ /* 0x000fe20000400000 */
[----:B------:R-:W-:Y:S01]  /*54c0*/  FMUL R93, R38, UR28 ;  /* 0x0000001c265d7c20 */ /* 0x000fe20008400000 */
[----:B------:R-:W-:Y:S01]  /*54d0*/  FMNMX R91, R92, R91, !PT ;  /* 0x0000005b5c5b7209 */ /* 0x000fe20007800000 */
[--C-:B------:R-:W-:Y:S01]  /*54e0*/  FFMA R98, R98, UR28, -R4.reuse ;  /* 0x0000001c62627c23 */ /* 0x100fe20008000804 */
[----:B------:R2:W-:Y:S02]  /*54f0*/  MUFU.EX2 R125, R94 ;  /* 0x0000005e007d7308 */ /* 0x0005e40000000800 */
[----:B------:R-:W-:Y:S01]  /*5500*/  FMNMX R93, R93, R91, !PT ;  /* 0x0000005b5d5d7209 */ /* 0x000fe20007800000 */
[----:B------:R-:W-:Y:S01]  /*5510*/  FMUL R98, R98, 1.4426950216293334961 ;  /* 0x3fb8aa3b62627820 */ /* 0x000fe20000400000 */
[----:B------:R-:W-:Y:S01]  /*5520*/  FFMA R99, R99, UR28, -R4 ;  /* 0x0000001c63637c23 */ /* 0x000fe20008000804 */
[----:B------:R-:W-:Y:S01]  /*5530*/  FMUL R97, R42, UR28 ;  /* 0x0000001c2a617c20 */ /* 0x000fe20008400000 */
[----:B--2---:R-:W-:-:S02]  /*5540*/  FMUL R94, R39, UR28 ;  /* 0x0000001c275e7c20 */ /* 0x004fc40008400000 */
[----:B------:R2:W-:Y:S01]  /*5550*/  MUFU.EX2 R129, R98 ;  /* 0x0000006200817308 */ /* 0x0005e20000000800 */
[----:B------:R-:W-:Y:S02]  /*5560*/  FMUL R99, R99, 1.4426950216293334961 ;  /* 0x3fb8aa3b63637820 */ /* 0x000fe40000400000 */
[----:B------:R-:W-:-:S04]  /*5570*/  FMNMX R94, R94, R93, !PT ;  /* 0x0000005d5e5e7209 */ /* 0x000fc80007800000 */
[----:B------:R-:W-:Y:S01]  /*5580*/  FMNMX R97, R97, R94, !PT ;  /* 0x0000005e61617209 */ /* 0x000fe20007800000 */
[----:B--2---:R-:W-:Y:S01]  /*5590*/  FMUL R98, R43, UR28 ;  /* 0x0000001c2b627c20 */ /* 0x004fe20008400000 */
[----:B------:R2:W-:Y:S04]  /*55a0*/  MUFU.EX2 R132, R99 ;  /* 0x0000006300847308 */ /* 0x0005e80000000800 */
[----:B------:R-:W-:Y:S02]  /*55b0*/  FMNMX R97, R98, R97, !PT ;  /* 0x0000006162617209 */ /* 0x000fe40007800000 */
[----:B0-----:R-:W-:Y:S01]  /*55c0*/  FMNMX R98, R95, R96, !PT ;  /* 0x000000605f627209 */ /* 0x001fe20007800000 */
[----:B--2---:R-:W-:-:S05]  /*55d0*/  FMUL R99, R46, UR28 ;  /* 0x0000001c2e637c20 */ /* 0x004fca0008400000 */
[----:B------:R-:W-:Y:S01]  /*55e0*/  FMNMX R99, R99, R97, !PT ;  /* 0x0000006163637209 */ /* 0x000fe20007800000 */
[----:B------:R-:W-:Y:S01]  /*55f0*/  FADD R97, -R4, R19 ;  /* 0x0000001304617221 */ /* 0x000fe20000000100 */
[----:B------:R-:W-:Y:S01]  /*5600*/  FMNMX R19, R98, R6, !PT ;  /* 0x0000000662137209 */ /* 0x000fe20007800000 */
[----:B------:R-:W-:-:S04]  /*5610*/  FMUL R98, R47, UR28 ;  /* 0x0000001c2f627c20 */ /* 0x000fc80008400000 */
[--C-:B------:R-:W-:Y:S01]  /*5620*/  FFMA R24, R24, UR28, -R19.reuse ;  /* 0x0000001c18187c23 */ /* 0x100fe20008000813 */
[----:B------:R-:W-:Y:S01]  /*5630*/  FFMA R25, R25, UR28, -R19 ;  /* 0x0000001c19197c23 */ /* 0x000fe20008000813 */
[----:B------:R-:W-:Y:S02]  /*5640*/  FMNMX R98, R98, R99, !PT ;  /* 0x0000006362627209 */ /* 0x000fe40007800000 */
[----:B------:R-:W-:Y:S01]  /*5650*/  FMUL R240, R24, 1.4426950216293334961 ;  /* 0x3fb8aa3b18f07820 */ /* 0x000fe20000400000 */
[----:B------:R-:W-:Y:S01]  /*5660*/  FMUL R24, R50, UR28 ;  /* 0x0000001c32187c20 */ /* 0x000fe20008400000 */
[----:B------:R-:W-:Y:S01]  /*5670*/  FMUL R241, R25, 1.4426950216293334961 ;  /* 0x3fb8aa3b19f17820 */ /* 0x000fe20000400000 */
[----:B------:R-:W-:-:S03]  /*5680*/  FMUL R25, R51, UR28 ;  /* 0x0000001c33197c20 */ /* 0x000fc60008400000 */
[----:B------:R-:W-:-:S04]  /*5690*/  FMNMX R24, R24, R98, !PT ;  /* 0x0000006218187209 */ /* 0x000fc80007800000 */
        /* <DEDUP_REMOVED lines=36> */
[----:B------:R-:W-:-:S05]  /*58e0*/  FMNMX R24, R25, R24, !PT ;  /* 0x0000001819187209 */ /* 0x000fca0007800000 */
[----:B------:R-:W0:Y:S02]  /*58f0*/  SHFL.BFLY PT, R25, R24, 0x2, 0x1f ;  /* 0x0c401f0018197f89 */ /* 0x000e2400000e0000 */
[----:B0-----:R-:W-:-:S05]  /*5900*/  FMNMX R24, R24, R25, !PT ;  /* 0x0000001918187209 */ /* 0x001fca0007800000 */
[----:B------:R-:W0:Y:S01]  /*5910*/  SHFL.BFLY PT, R25, R24, 0x1, 0x1f ;  /* 0x0c201f0018197f89 */ /* 0x000e2200000e0000 */
[----:B------:R-:W-:-:S04]  /*5920*/  FFMA R127, R127, UR28, -R4 ;  /* 0x0000001c7f7f7c23 */ /* 0x000fc80008000804 */
[----:B------:R-:W-:-:S04]  /*5930*/  FMUL R127, R127, 1.4426950216293334961 ;  /* 0x3fb8aa3b7f7f7820 */ /* 0x000fc80000400000 */
[----:B------:R2:W-:Y:S01]  /*5940*/  MUFU.EX2 R15, R127 ;  /* 0x0000007f000f7308 */ /* 0x0005e20000000800 */
[----:B------:R-:W-:Y:S01]  /*5950*/  FFMA R23, R130, UR28, -R4 ;  /* 0x0000001c82177c23 */ /* 0x000fe20008000804 */
[----:B0-----:R-:W-:Y:S01]  /*5960*/  FMNMX R25, R24, R25, !PT ;  /* 0x0000001918197209 */ /* 0x001fe20007800000 */
[----:B------:R-:W-:-:S03]  /*5970*/  FADD R24, -R19, R6 ;  /* 0x0000000613187221 */ /* 0x000fc60000000100 */
[----:B--2---:R-:W-:Y:S01]  /*5980*/  FMNMX R127, R25, R216, !PT ;  /* 0x000000d8197f7209 */ /* 0x004fe20007800000 */
[----:B------:R-:W-:-:S04]  /*5990*/  FMUL R24, R24, 1.4426950216293334961 ;  /* 0x3fb8aa3b18187820 */ /* 0x000fc80000400000 */
[----:B------:R0:W-:Y:S01]  /*59a0*/  MUFU.EX2 R130, R24 ;  /* 0x0000001800827308 */ /* 0x0001e20000000800 */
[--C-:B------:R-:W-:Y:S01]  /*59b0*/  FFMA R25, R42, UR28, -R127.reuse ;  /* 0x0000001c2a197c23 */ /* 0x100fe2000800087f */
[----:B0-----:R-:W-:-:S04]  /*59c0*/  FFMA R24, R39, UR28, -R127 ;  /* 0x0000001c27187c23 */ /* 0x001fc8000800087f */
[----:B------:R-:W-:-:S04]  /*59d0*/  FMUL R24, R24, 1.4426950216293334961 ;  /* 0x3fb8aa3b18187820 */ /* 0x000fc80000400000 */
[----:B------:R0:W-:Y:S02]  /*59e0*/  MUFU.EX2 R42, R24 ;  /* 0x00000018002a7308 */ /* 0x0001e40000000800 */
[----:B0-----:R-:W-:-:S05]  /*59f0*/  LOP3.LUT R24, R223, 0x40, RZ, 0x3c, !PT ;  /* 0x00000040df187812 */ /* 0x001fca00078e3cff */
[----:B------:R1:W-:Y:S04]  /*5a00*/  STS.U16 [R24+UR7+0x8200], R226 ;  /* 0x008200e218007988 */ /* 0x0003e80008000407 */
[----:B------:R0:W-:Y:S04]  /*5a10*/  STS.U16 [R24+UR7+0x8600], R228 ;  /* 0x008600e418007988 */ /* 0x0001e80008000407 */
[----:B------:R2:W-:Y:S01]  /*5a20*/  STS.U16 [R24+UR7+0x8a00], R230 ;  /* 0x008a00e618007988 */ /* 0x0005e20008000407 */
[----:B-1----:R-:W-:-:S03]  /*5a30*/  MOV R226, R232 ;  /* 0x000000e800e27202 */ /* 0x002fc60000000f00 */
[----:B------:R-:W3:Y:S01]  /*5a40*/  LDL.LU R232, [R1+0x230] ;  /* 0x0002300001e87983 */ /* 0x000ee20000300800 */
[----:B0-----:R-:W-:-:S03]  /*5a50*/  MOV R228, R231 ;  /* 0x000000e700e47202 */ /* 0x001fc60000000f00 */
[----:B------:R-:W3:Y:S01]  /*5a60*/  LDL.LU R231, [R1+0x22c] ;  /* 0x00022c0001e77983 */ /* 0x000ee20000300800 */
[----:B--2---:R-:W-:-:S03]  /*5a70*/  MOV R230, R229 ;  /* 0x000000e500e67202 */ /* 0x004fc60000000f00 */
[----:B------:R0:W-:Y:S04]  /*5a80*/  STS.U16 [R24+UR7+0x9200], R234 ;  /* 0x009200ea18007988 */ /* 0x0001e80008000407 */
[----:B------:R-:W2:Y:S01]  /*5a90*/  LDL.LU R229, [R1+0x228] ;  /* 0x0002280001e57983 */ /* 0x000ea20000300800 */
[----:B0-----:R-:W-:-:S03]  /*5aa0*/  MOV R234, R227 ;  /* 0x000000e300ea7202 */ /* 0x001fc60000000f00 */
[----:B------:R-:W2:Y:S01]  /*5ab0*/  LDL.LU R227, [R1+0x224] ;  /* 0x0002240001e37983 */ /* 0x000ea20000300800 */
[----:B------:R-:W-:Y:S01]  /*5ac0*/  FMUL R23, R23, 1.4426950216293334961 ;  /* 0x3fb8aa3b17177820 */ /* 0x000fe20000400000 */
[----:B------:R-:W-:Y:S01]  /*5ad0*/  FFMA R131, R131, UR28, -R4 ;  /* 0x0000001c83837c23 */ /* 0x000fe20008000804 */
[----:B------:R-:W-:Y:S02]  /*5ae0*/  FMUL R25, R25, 1.4426950216293334961 ;  /* 0x3fb8aa3b19197820 */ /* 0x000fe40000400000 */
[----:B------:R0:W-:Y:S01]  /*5af0*/  MUFU.EX2 R16, R23 ;  /* 0x0000001700107308 */ /* 0x0001e20000000800 */
[----:B------:R-:W-:Y:S01]  /*5b00*/  STS.U16 [R24+UR7+0x9600], R236 ;  /* 0x009600ec18007988 */ /* 0x000fe20008000407 */
[----:B0-----:R-:W-:-:S06]  /*5b10*/  FMUL R23, R131, 1.4426950216293334961 ;  /* 0x3fb8aa3b83177820 */ /* 0x001fcc0000400000 */
[----:B------:R0:W-:Y:S01]  /*5b20*/  MUFU.EX2 R131, R25 ;  /* 0x0000001900837308 */ /* 0x0001e20000000800 */
[----:B----4-:R-:W-:Y:S04]  /*5b30*/  STS.U16 [R24+UR7+0x9a00], R238 ;  /* 0x009a00ee18007988 */ /* 0x010fe80008000407 */
[----:B------:R1:W-:Y:S01]  /*5b40*/  STS.U16 [R24+UR7+0x9e00], R224 ;  /* 0x009e00e018007988 */ /* 0x0003e20008000407 */
[----:B0-----:R-:W-:Y:S02]  /*5b50*/  LOP3.LUT R25, R223, 0x60, RZ, 0x3c, !PT ;  /* 0x00000060df197812 */ /* 0x001fe400078e3cff */
[----:B-1----:R-:W-:Y:S02]  /*5b60*/  MOV R224, R235 ;  /* 0x000000eb00e07202 */ /* 0x002fe40000000f00 */
[----:B------:R-:W4:Y:S04]  /*5b70*/  LDL.LU R235, [R1+0x220] ;  /* 0x0002200001eb7983 */ /* 0x000f280000300800 */
[----:B---3--:R-:W-:Y:S04]  /*5b80*/  STS.U16 [R24+UR7+0x8e00], R232 ;  /* 0x008e00e818007988 */ /* 0x008fe80008000407 */
[----:B--2---:R0:W-:Y:S02]  /*5b90*/  STS.U16 [R25+UR7+0x8300], R227 ;  /* 0x008300e319007988 */ /* 0x0041e40008000407 */
[----:B0-----:R-:W-:-:S02]  /*5ba0*/  MOV R227, R222 ;  /* 0x000000de00e37202 */ /* 0x001fc40000000f00 */
[----:B------:R-:W2:Y:S01]  /*5bb0*/  LDL.LU R222, [R1+0x21c] ;  /* 0x00021c0001de7983 */ /* 0x000ea20000300800 */
[--C-:B------:R-:W-:Y:S01]  /*5bc0*/  FFMA R28, R28, UR28, -R19.reuse ;  /* 0x0000001c1c1c7c23 */ /* 0x100fe20008000813 */
[----:B------:R-:W-:-:S03]  /*5bd0*/  FFMA R29, R29, UR28, -R19 ;  /* 0x0000001c1d1d7c23 */ /* 0x000fc60008000813 */
[----:B------:R-:W-:Y:S01]  /*5be0*/  FMUL R28, R28, 1.4426950216293334961 ;  /* 0x3fb8aa3b1c1c7820 */ /* 0x000fe20000400000 */
[----:B------:R-:W-:Y:S01]  /*5bf0*/  FMUL R29, R29, 1.4426950216293334961 ;  /* 0x3fb8aa3b1d1d7820 */ /* 0x000fe20000400000 */
[----:B------:R-:W-:Y:S02]  /*5c00*/  FMUL R217, R217, 1.4426950216293334961 ;  /* 0x3fb8aa3bd9d97820 */ /* 0x000fe40000400000 */
[----:B------:R0:W-:Y:S01]  /*5c10*/  MUFU.EX2 R242, R28 ;  /* 0x0000001c00f27308 */ /* 0x0001e20000000800 */
[----:B------:R-:W-:Y:S01]  /*5c20*/  FMUL R221, R221, 1.4426950216293334961 ;  /* 0x3fb8aa3bdddd7820 */ /* 0x000fe20000400000 */
[----:B------:R-:W-:Y:S01]  /*5c30*/  FFMA R102, R102, UR28, -R4 ;  /* 0x0000001c66667c23 */ /* 0x000fe20008000804 */
[--C-:B------:R-:W-:Y:S01]  /*5c40*/  FFMA R41, R41, UR28, -R19.reuse ;  /* 0x0000001c29297c23 */ /* 0x100fe20008000813 */
[--C-:B------:R-:W-:Y:S01]  /*5c50*/  FFMA R44, R44, UR28, -R19.reuse ;  /* 0x0000001c2c2c7c23 */ /* 0x100fe20008000813 */
[----:B0-----:R-:W-:-:S03]  /*5c60*/  FFMA R28, R33, UR28, -R19 ;  /* 0x0000001c211c7c23 */ /* 0x001fc60008000813 */
[----:B------:R-:W-:Y:S01]  /*5c70*/  MUFU.EX2 R240, R240 ;  /* 0x000000f000f07308 */ /* 0x000fe20000000800 */
[----:B------:R-:W-:Y:S01]  /*5c80*/  FMUL R218, R218, 1.4426950216293334961 ;  /* 0x3fb8aa3bdada7820 */ /* 0x000fe20000400000 */
[----:B------:R-:W-:Y:S01]  /*5c90*/  FFMA R136, R136, UR28, -R5 ;  /* 0x0000001c88887c23 */ /* 0x000fe20008000805 */
[--C-:B------:R-:W-:Y:S01]  /*5ca0*/  FFMA R26, R26, UR28, -R127.reuse ;  /* 0x0000001c1a1a7c23 */ /* 0x100fe2000800087f */
[----:B------:R-:W-:-:S04]  /*5cb0*/  FFMA R27, R27, UR28, -R127 ;  /* 0x0000001c1b1b7c23 */ /* 0x000fc8000800087f */
[----:B------:R-:W-:Y:S01]  /*5cc0*/  MUFU.EX2 R241, R241 ;  /* 0x000000f100f17308 */ /* 0x000fe20000000800 */
[----:B------:R-:W-:Y:S01]  /*5cd0*/  FMUL R102, R102, 1.4426950216293334961 ;  /* 0x3fb8aa3b66667820 */ /* 0x000fe20000400000 */
[----:B------:R-:W-:Y:S01]  /*5ce0*/  FFMA R103, R103, UR28, -R4 ;  /* 0x0000001c67677c23 */ /* 0x000fe20008000804 */
[----:B------:R-:W-:Y:S01]  /*5cf0*/  FFMA R32, R32, UR28, -R19 ;  /* 0x0000001c20207c23 */ /* 0x000fe20008000813 */
[----:B------:R-:W-:-:S04]  /*5d00*/  FMUL R41, R41, 1.4426950216293334961 ;  /* 0x3fb8aa3b29297820 */ /* 0x000fc80000400000 */
[----:B------:R0:W-:Y:S01]  /*5d10*/  MUFU.EX2 R243, R29 ;  /* 0x0000001d00f37308 */ /* 0x0001e20000000800 */
[----:B------:R-:W-:Y:S01]  /*5d20*/  FMUL R44, R44, 1.4426950216293334961 ;  /* 0x3fb8aa3b2c2c7820 */ /* 0x000fe20000400000 */
[--C-:B------:R-:W-:Y:S01]  /*5d30*/  FFMA R45, R45, UR28, -R19.reuse ;  /* 0x0000001c2d2d7c23 */ /* 0x100fe20008000813 */
[----:B------:R-:W-:Y:S01]  /*5d40*/  FMUL R225, R225, 1.4426950216293334961 ;  /* 0x3fb8aa3be1e17820 */ /* 0x000fe20000400000 */
[----:B------:R-:W-:Y:S01]  /*5d50*/  FMUL R136, R136, 1.4426950216293334961 ;  /* 0x3fb8aa3b88887820 */ /* 0x000fe20000400000 */
[----:B0-----:R-:W-:Y:S01]  /*5d60*/  FMUL R29, R28, 1.4426950216293334961 ;  /* 0x3fb8aa3b1c1d7820 */ /* 0x001fe20000400000 */
[----:B------:R-:W-:Y:S02]  /*5d70*/  FFMA R28, R36, UR28, -R19 ;  /* 0x0000001c241c7c23 */ /* 0x000fe40008000813 */
[----:B------:R-:W-:Y:S01]  /*5d80*/  MUFU.EX2 R217, R217 ;  /* 0x000000d900d97308 */ /* 0x000fe20000000800 */
[----:B------:R-:W-:Y:S01]  /*5d90*/  FMUL R26, R26, 1.4426950216293334961 ;  /* 0x3fb8aa3b1a1a7820 */ /* 0x000fe20000400000 */
[----:B------:R-:W-:Y:S01]  /*5da0*/  FMUL R27, R27, 1.4426950216293334961 ;  /* 0x3fb8aa3b1b1b7820 */ /* 0x000fe20000400000 */
[----:B------:R-:W-:Y:S01]  /*5db0*/  FFMA R30, R30, UR28, -R127 ;  /* 0x0000001c1e1e7c23 */ /* 0x000fe2000800087f */
[----:B------:R-:W-:Y:S01]  /*5dc0*/  FMUL R103, R103, 1.4426950216293334961 ;  /* 0x3fb8aa3b67677820 */ /* 0x000fe20000400000 */
[----:B------:R-:W-:-:S03]  /*5dd0*/  FMUL R32, R32, 1.4426950216293334961 ;  /* 0x3fb8aa3b20207820 */ /* 0x000fc60000400000 */
[----:B------:R-:W0:Y:S01]  /*5de0*/  MUFU.EX2 R221, R221 ;  /* 0x000000dd00dd7308 */ /* 0x000e220000000800 */
[----:B------:R-:W-:Y:S01]  /*5df0*/  FMUL R45, R45, 1.4426950216293334961 ;  /* 0x3fb8aa3b2d2d7820 */ /* 0x000fe20000400000 */
[----:B------:R-:W-:Y:S01]  /*5e00*/  FFMA R48, R48, UR28, -R19 ;  /* 0x0000001c30307c23 */ /* 0x000fe20008000813 */
[----:B------:R-:W-:-:S05]  /*5e10*/  FMUL R239, R239, 1.4426950216293334961 ;  /* 0x3fb8aa3befef7820 */ /* 0x000fca0000400000 */
[----:B------:R1:W-:Y:S01]  /*5e20*/  MUFU.EX2 R36, R29 ;  /* 0x0000001d00247308 */ /* 0x0003e20000000800 */
[----:B------:R-:W-:Y:S01]  /*5e30*/  FMUL R30, R30, 1.4426950216293334961 ;  /* 0x3fb8aa3b1e1e7820 */ /* 0x000fe20000400000 */
[----:B------:R-:W-:Y:S01]  /*5e40*/  FFMA R31, R31, UR28, -R127 ;  /* 0x0000001c1f1f7c23 */ /* 0x000fe2000800087f */
[----:B------:R-:W-:Y:S01]  /*5e50*/  FFMA R106, R106, UR28, -R4 ;  /* 0x0000001c6a6a7c23 */ /* 0x000fe20008000804 */
[----:B-1----:R-:W-:Y:S01]  /*5e60*/  FMUL R29, R28, 1.4426950216293334961 ;  /* 0x3fb8aa3b1c1d7820 */ /* 0x002fe20000400000 */
[----:B------:R-:W-:-:S03]  /*5e70*/  FFMA R28, R37, UR28, -R19 ;  /* 0x0000001c251c7c23 */ /* 0x000fc60008000813 */
[----:B------:R-:W1:Y:S01]  /*5e80*/  MUFU.EX2 R218, R218 ;  /* 0x000000da00da7308 */ /* 0x000e620000000800 */
[----:B------:R-:W-:Y:S01]  /*5e90*/  FMUL R48, R48, 1.4426950216293334961 ;  /* 0x3fb8aa3b30307820 */ /* 0x000fe20000400000 */
[----:B------:R-:W-:-:S06]  /*5ea0*/  FFMA R49, R49, UR28, -R19 ;  /* 0x0000001c31317c23 */ /* 0x000fcc0008000813 */
[----:B------:R-:W-:Y:S01]  /*5eb0*/  MUFU.EX2 R133, R102 ;  /* 0x0000006600857308 */ /* 0x000fe20000000800 */
[----:B------:R-:W-:Y:S01]  /*5ec0*/  FMUL R31, R31, 1.4426950216293334961 ;  /* 0x3fb8aa3b1f1f7820 */ /* 0x000fe20000400000 */
[----:B------:R-:W-:-:S06]  /*5ed0*/  FFMA R34, R34, UR28, -R127 ;  /* 0x0000001c22227c23 */ /* 0x000fcc000800087f */
[----:B------:R-:W-:Y:S01]  /*5ee0*/  MUFU.EX2 R99, R41 ;  /* 0x0000002900637308 */ /* 0x000fe20000000800 */
[----:B------:R-:W-:Y:S01]  /*5ef0*/  FFMA R140, R140, UR28, -R5 ;  /* 0x0000001c8c8c7c23 */ /* 0x000fe20008000805 */
[----:B------:R-:W-:-:S06]  /*5f00*/  FMUL R106, R106, 1.4426950216293334961 ;  /* 0x3fb8aa3b6a6a7820 */ /* 0x000fcc0000400000 */
[----:B------:R-:W-:Y:S01]  /*5f10*/  MUFU.EX2 R102, R44 ;  /* 0x0000002c00667308 */ /* 0x000fe20000000800 */
[----:B------:R-:W-:Y:S01]  /*5f20*/  FFMA R107, R107, UR28, -R4 ;  /* 0x0000001c6b6b7c23 */ /* 0x000fe20008000804 */
[----:B------:R-:W-:-:S06]  /*5f30*/  FMUL R49, R49, 1.4426950216293334961 ;  /* 0x3fb8aa3b31317820 */ /* 0x000fcc0000400000 */
[----:B------:R3:W-:Y:S01]  /*5f40*/  MUFU.EX2 R37, R29 ;  /* 0x0000001d00257308 */ /* 0x0007e20000000800 */
[----:B------:R-:W-:-:S07]  /*5f50*/  FFMA R52, R52, UR28, -R19 ;  /* 0x0000001c34347c23 */ /* 0x000fce0008000813 */
[----:B------:R-:W-:Y:S01]  /*5f60*/  MUFU.EX2 R41, R26 ;  /* 0x0000001a00297308 */ /* 0x000fe20000000800 */
[----:B---3--:R-:W-:Y:S01]  /*5f70*/  FMUL R29, R28, 1.4426950216293334961 ;  /* 0x3fb8aa3b1c1d7820 */ /* 0x008fe20000400000 */
[----:B------:R-:W-:-:S06]  /*5f80*/  FFMA R28, R40, UR28, -R19 ;  /* 0x0000001c281c7c23 */ /* 0x000fcc0008000813 */
[----:B------:R3:W-:Y:S01]  /*5f90*/  MUFU.EX2 R44, R27 ;  /* 0x0000001b002c7308 */ /* 0x0007e20000000800 */
[----:B------:R-:W-:-:S07]  /*5fa0*/  FMUL R34, R34, 1.4426950216293334961 ;  /* 0x3fb8aa3b22227820 */ /* 0x000fce0000400000 */
[----:B------:R-:W-:Y:S08]  /*5fb0*/  MUFU.EX2 R252, R136 ;  /* 0x0000008800fc7308 */ /* 0x000ff00000000800 */
[----:B------:R-:W-:Y:S01]  /*5fc0*/  MUFU.EX2 R33, R32 ;  /* 0x0000002000217308 */ /* 0x000fe20000000800 */
[----:B------:R-:W-:-:S07]  /*5fd0*/  FMUL R140, R140, 1.4426950216293334961 ;  /* 0x3fb8aa3b8c8c7820 */ /* 0x000fce0000400000 */
[----:B------:R-:W4:Y:S01]  /*5fe0*/  MUFU.EX2 R225, R225 ;  /* 0x000000e100e17308 */ /* 0x000f220000000800 */
[----:B------:R-:W-:-:S07]  /*5ff0*/  FFMA R245, R141, UR28, -R5 ;  /* 0x0000001c8df57c23 */ /* 0x000fce0008000805 */
[----:B------:R-:W-:Y:S01]  /*6000*/  MUFU.EX2 R136, R103 ;  /* 0x0000006700887308 */ /* 0x000fe20000000800 */
[----:B------:R-:W-:-:S07]  /*6010*/  FFMA R35, R35, UR28, -R127 ;  /* 0x0000001c23237c23 */ /* 0x000fce000800087f */
[----:B------:R-:W-:Y:S01]  /*6020*/  MUFU.EX2 R103, R45 ;  /* 0x0000002d00677308 */ /* 0x000fe20000000800 */
[----:B------:R-:W-:-:S07]  /*6030*/  FMUL R107, R107, 1.4426950216293334961 ;  /* 0x3fb8aa3b6b6b7820 */ /* 0x000fce0000400000 */
[----:B------:R-:W4:Y:S01]  /*6040*/  MUFU.EX2 R45, R30 ;  /* 0x0000001e002d7308 */ /* 0x000f220000000800 */
[----:B------:R-:W-:Y:S01]  /*6050*/  FMUL R52, R52, 1.4426950216293334961 ;  /* 0x3fb8aa3b34347820 */ /* 0x000fe20000400000 */
[----:B0-----:R-:W-:-:S06]  /*6060*/  FADD R24, R217, R221 ;  /* 0x000000ddd9187221 */ /* 0x001fcc0000000000 */
[----:B------:R0:W-:Y:S01]  /*6070*/  MUFU.EX2 R40, R29 ;  /* 0x0000001d00287308 */ /* 0x0001e20000000800 */
[----:B------:R-:W-:Y:S01]  /*6080*/  FFMA R38, R38, UR28, -R127 ;  /* 0x0000001c26267c23 */ /* 0x000fe2000800087f */
[----:B---3--:R-:W-:-:S06]  /*6090*/  FADD R27, R120, R124 ;  /* 0x0000007c781b7221 */ /* 0x008fcc0000000000 */
[----:B------:R-:W-:Y:S01]  /*60a0*/  MUFU.EX2 R239, R239 ;  /* 0x000000ef00ef7308 */ /* 0x000fe20000000800 */
[----:B0-----:R-:W-:Y:S01]  /*60b0*/  FADD R29, R240, R241 ;  /* 0x000000f1f01d7221 */ /* 0x001fe20000000000 */
[----:B------:R-:W-:-:S03]  /*60c0*/  FMUL R35, R35, 1.4426950216293334961 ;  /* 0x3fb8aa3b23237820 */ /* 0x000fc60000400000 */
[----:B------:R-:W-:-:S03]  /*60d0*/  FADD R32, R242, R29 ;  /* 0x0000001df2207221 */ /* 0x000fc60000000000 */
[----:B------:R-:W-:Y:S01]  /*60e0*/  MUFU.EX2 R105, R48 ;  /* 0x0000003000697308 */ /* 0x000fe20000000800 */
[----:B------:R-:W-:Y:S01]  /*60f0*/  STS.U16 [R25+UR7+0x8700], R229 ;  /* 0x008700e519007988 */ /* 0x000fe20008000407 */
[----:B------:R-:W-:-:S06]  /*6100*/  FADD R32, R243, R32 ;  /* 0x00000020f3207221 */ /* 0x000fcc0000000000 */
[----:B------:R-:W0:Y:S01]  /*6110*/  MUFU.EX2 R48, R31 ;  /* 0x0000001f00307308 */ /* 0x000e220000000800 */
[----:B------:R-:W-:Y:S01]  /*6120*/  STS.U16 [R25+UR7+0x8b00], R231 ;  /* 0x008b00e719007988 */ /* 0x000fe20008000407 */
[----:B-1----:R-:W-:-:S03]  /*6130*/  FADD R24, R218, R24 ;  /* 0x00000018da187221 */ /* 0x002fc60000000000 */
[----:B------:R-:W-:Y:S03]  /*6140*/  STS.U16 [R25+UR7+0x8f00], R233 ;  /* 0x008f00e919007988 */ /* 0x000fe60008000407 */
[----:B------:R-:W-:Y:S01]  /*6150*/  MUFU.EX2 R141, R106 ;  /* 0x0000006a008d7308 */ /* 0x000fe20000000800 */
[----:B----4-:R-:W-:Y:S01]  /*6160*/  STS.U16 [R25+UR7+0x9300], R235 ;  /* 0x009300eb19007988 */ /* 0x010fe20008000407 */
[----:B------:R-:W-:-:S03]  /*6170*/  FMUL R38, R38, 1.4426950216293334961 ;  /* 0x3fb8aa3b26267820 */ /* 0x000fc60000400000 */
[----:B------:R-:W-:Y:S03]  /*6180*/  STS.U16 [R25+UR7+0x9700], R237 ;  /* 0x009700ed19007988 */ /* 0x000fe60008000407 */
[----:B------:R-:W-:Y:S01]  /*6190*/  MUFU.EX2 R106, R49 ;  /* 0x00000031006a7308 */ /* 0x000fe20000000800 */
[----:B------:R-:W-:Y:S01]  /*61a0*/  STS.U16 [R25+UR7+0x9f00], R220 ;  /* 0x009f00dc19007988 */ /* 0x000fe20008000407 */
[----:B------:R-:W-:-:S06]  /*61b0*/  FADD R27, R125, R27 ;  /* 0x0000001b7d1b7221 */ /* 0x000fcc0000000000 */
[----:B------:R1:W3:Y:S01]  /*61c0*/  MUFU.EX2 R49, R34 ;  /* 0x0000002200317308 */ /* 0x0002e20000000800 */
[----:B------:R-:W-:Y:S01]  /*61d0*/  FADD R24, R225, R24 ;  /* 0x00000018e1187221 */ /* 0x000fe20000000000 */
[----:B------:R-:W-:-:S06]  /*61e0*/  FADD R27, R128, R27 ;  /* 0x0000001b801b7221 */ /* 0x000fcc0000000000 */
[----:B------:R-:W-:Y:S01]  /*61f0*/  MUFU.EX2 R246, R140 ;  /* 0x0000008c00f67308 */ /* 0x000fe20000000800 */
[----:B-1----:R-:W-:-:S07]  /*6200*/  FADD R34, R41, R44 ;  /* 0x0000002c29227221 */ /* 0x002fce0000000000 */
[----:B------:R-:W-:Y:S01]  /*6210*/  MUFU.EX2 R140, R107 ;  /* 0x0000006b008c7308 */ /* 0x000fe20000000800 */
[--C-:B------:R-:W-:Y:S01]  /*6220*/  FFMA R114, R114, UR28, -R4.reuse ;  /* 0x0000001c72727c23 */ /* 0x100fe20008000804 */
[----:B------:R-:W-:-:S06]  /*6230*/  FFMA R119, R119, UR28, -R4 ;  /* 0x0000001c77777c23 */ /* 0x000fcc0008000804 */
[----:B------:R-:W-:Y:S01]  /*6240*/  MUFU.EX2 R107, R52 ;  /* 0x00000034006b7308 */ /* 0x000fe20000000800 */
[----:B------:R-:W-:-:S07]  /*6250*/  FADD R27, R129, R27 ;  /* 0x0000001b811b7221 */ /* 0x000fce0000000000 */
[----:B------:R1:W4:Y:S01]  /*6260*/  MUFU.EX2 R52, R35 ;  /* 0x0000002300347308 */ /* 0x0003220000000800 */
[----:B------:R-:W-:Y:S01]  /*6270*/  FFMA R149, R149, UR28, -R5 ;  /* 0x0000001c95957c23 */ /* 0x000fe20008000805 */
[----:B-1----:R-:W-:-:S06]  /*6280*/  FADD R35, R33, R32 ;  /* 0x0000002021237221 */ /* 0x002fcc0000000000 */
[----:B------:R1:W-:Y:S01]  /*6290*/  MUFU.EX2 R39, R38 ;  /* 0x0000002600277308 */ /* 0x0003e20000000800 */
[----:B------:R-:W-:Y:S01]  /*62a0*/  FADD R35, R36, R35 ;  /* 0x0000002324237221 */ /* 0x000fe20000000000 */
[----:B------:R-:W-:Y:S01]  /*62b0*/  FMUL R114, R114, 1.4426950216293334961 ;  /* 0x3fb8aa3b72727820 */ /* 0x000fe20000400000 */
[----:B-1----:R-:W-:Y:S01]  /*62c0*/  FADD R38, R45, R34 ;  /* 0x000000222d267221 */ /* 0x002fe20000000000 */
[----:B------:R-:W-:Y:S01]  /*62d0*/  FMUL R119, R119, 1.4426950216293334961 ;  /* 0x3fb8aa3b77777820 */ /* 0x000fe20000400000 */
[----:B------:R-:W-:Y:S01]  /*62e0*/  FFMA R92, R142, UR28, -R4 ;  /* 0x0000001c8e5c7c23 */ /* 0x000fe20008000804 */
[----:B------:R-:W-:Y:S01]  /*62f0*/  FADD R35, R37, R35 ;  /* 0x0000002325237221 */ /* 0x000fe20000000000 */
[----:B0-----:R-:W-:Y:S01]  /*6300*/  FADD R38, R48, R38 ;  /* 0x0000002630267221 */ /* 0x001fe20000000000 */
[----:B------:R-:W-:Y:S01]  /*6310*/  FADD R31, R132, R27 ;  /* 0x0000001b841f7221 */ /* 0x000fe20000000000 */
[----:B------:R-:W-:Y:S01]  /*6320*/  F2FP.BF16.F32.PACK_AB R36, R36, R33 ;  /* 0x000000212424723e */ /* 0x000fe200000010ff */
[----:B------:R-:W-:Y:S01]  /*6330*/  FFMA R244, R144, UR28, -R5 ;  /* 0x0000001c90f47c23 */ /* 0x000fe20008000805 */
[----:B------:R-:W-:Y:S01]  /*6340*/  FADD R2, -R5, R2 ;  /* 0x0000000205027221 */ /* 0x000fe20000000100 */
[----:B--2---:R0:W-:Y:S01]  /*6350*/  STS.U16 [R25+UR7+0x9b00], R222 ;  /* 0x009b00de19007988 */ /* 0x0041e20008000407 */
[----:B------:R1:W-:Y:S06]  /*6360*/  MEMBAR.ALL.CTA ;  /* 0x0000000000007992 */ /* 0x0003ec0000008000 */
[----:B-1----:R-:W1:Y:S01]  /*6370*/  FENCE.VIEW.ASYNC.S ;  /* 0x00000000000073c6 */ /* 0x002e620000000000 */
[----:B0-----:R-:W-:Y:S01]  /*6380*/  FADD R25, R239, R24 ;  /* 0x00000018ef197221 */ /* 0x001fe20000000000 */
[----:B------:R-:W-:Y:S01]  /*6390*/  FMUL R28, R28, 1.4426950216293334961 ;  /* 0x3fb8aa3b1c1c7820 */ /* 0x000fe20000400000 */
[----:B------:R-:W-:-:S02]  /*63a0*/  F2FP.BF16.F32.PACK_AB R27, R128, R125 ;  /* 0x0000007d801b723e */ /* 0x000fc400000010ff */
[----:B------:R-:W-:Y:S01]  /*63b0*/  FADD R25, R100, R25 ;  /* 0x0000001964197221 */ /* 0x000fe20000000000 */
[----:B---3--:R-:W-:Y:S01]  /*63c0*/  FADD R33, R49, R38 ;  /* 0x0000002631217221 */ /* 0x008fe20000000000 */
[----:B------:R-:W-:Y:S01]  /*63d0*/  FFMA R137, R137, UR28, -R5 ;  /* 0x0000001c89897c23 */ /* 0x000fe20008000805 */
[----:B------:R-:W-:Y:S01]  /*63e0*/  FMUL R144, R149, 1.4426950216293334961 ;  /* 0x3fb8aa3b95907820 */ /* 0x000fe20000400000 */
[----:B------:R0:W-:Y:S01]  /*63f0*/  MUFU.EX2 R8, R114 ;  /* 0x0000007200087308 */ /* 0x0001e20000000800 */
[----:B------:R-:W-:Y:S01]  /*6400*/  FMUL R92, R92, 1.4426950216293334961 ;  /* 0x3fb8aa3b5c5c7820 */ /* 0x000fe20000400000 */
[C---:B------:R-:W-:Y:S01]  /*6410*/  FADD R128, R40.reuse, R35 ;  /* 0x0000002328807221 */ /* 0x040fe20000000000 */
[----:B------:R-:W-:Y:S01]  /*6420*/  F2FP.BF16.F32.PACK_AB R38, R40, R37 ;  /* 0x000000252826723e */ /* 0x000fe200000010ff */
[--C-:B------:R-:W-:Y:S01]  /*6430*/  FFMA R110, R110, UR28, -R4.reuse ;  /* 0x0000001c6e6e7c23 */ /* 0x100fe20008000804 */
[--C-:B------:R-:W-:Y:S01]  /*6440*/  FFMA R111, R111, UR28, -R4.reuse ;  /* 0x0000001c6f6f7c23 */ /* 0x100fe20008000804 */
[--C-:B------:R-:W-:Y:S01]  /*6450*/  FFMA R115, R115, UR28, -R4.reuse ;  /* 0x0000001c73737c23 */ /* 0x100fe20008000804 */
[--C-:B------:R-:W-:Y:S01]  /*6460*/  FFMA R118, R118, UR28, -R4.reuse ;  /* 0x0000001c76767c23 */ /* 0x100fe20008000804 */
[----:B------:R2:W-:Y:S01]  /*6470*/  MUFU.EX2 R11, R119 ;  /* 0x00000077000b7308 */ /* 0x0005e20000000800 */
[--C-:B------:R-:W-:Y:S01]  /*6480*/  FFMA R122, R122, UR28, -R4.reuse ;  /* 0x0000001c7a7a7c23 */ /* 0x100fe20008000804 */
        /* <DEDUP_REMOVED lines=10> */
[----:B------:R-:W-:Y:S01]  /*6530*/  FFMA R96, R151, UR28, -R4 ;  /* 0x0000001c97607c23 */ /* 0x000fe20008000804 */
[--C-:B0-----:R-:W-:Y:S01]  /*6540*/  FFMA R114, R65, UR28, -R19.reuse ;  /* 0x0000001c41727c23 */ /* 0x101fe20008000813 */
[----:B--2---:R-:W-:Y:S01]  /*6550*/  FFMA R119, R76, UR28, -R19 ;  /* 0x0000001c4c777c23 */ /* 0x004fe20008000813 */
[--C-:B------:R-:W-:Y:S01]  /*6560*/  FFMA R149, R59, UR28, -R127.reuse ;  /* 0x0000001c3b957c23 */ /* 0x100fe2000800087f */
[----:B------:R-:W-:Y:S01]  /*6570*/  FFMA R70, R70, UR28, -R127 ;  /* 0x0000001c46467c23 */ /* 0x000fe2000800087f */
[----:B------:R-:W-:Y:S01]  /*6580*/  FADD R25, R101, R25 ;  /* 0x0000001965197221 */ /* 0x000fe20000000000 */
[----:B------:R-:W-:Y:S01]  /*6590*/  FADD R40, -R127, R216 ;  /* 0x000000d87f287221 */ /* 0x000fe20000000100 */
[----:B------:R-:W-:Y:S01]  /*65a0*/  FMUL R2, R2, 1.4426950216293334961 ;  /* 0x3fb8aa3b02027820 */ /* 0x000fe20000400000 */
[----:B------:R-:W-:Y:S01]  /*65b0*/  FMUL R97, R97, 1.4426950216293334961 ;  /* 0x3fb8aa3b61617820 */ /* 0x000fe20000400000 */
        /* <DEDUP_REMOVED lines=37> */
[----:B------:R-:W-:Y:S01]  /*6810*/  FADD R31, R133, R31 ;  /* 0x0000001f851f7221 */ /* 0x000fe20000000000 */
[----:B------:R-:W-:Y:S01]  /*6820*/  FMUL R137, R137, 1.4426950216293334961 ;  /* 0x3fb8aa3b89897820 */ /* 0x000fe20000400000 */
[----:B------:R2:W-:Y:S01]  /*6830*/  MUFU.EX2 R22, R23 ;  /* 0x0000001700167308 */ /* 0x0005e20000000800 */
[----:B0-----:R-:W-:Y:S01]  /*6840*/  F2FP.BF16.F32.PACK_AB R28, R100, R239 ;  /* 0x000000ef641c723e */ /* 0x001fe200000010ff */
[----:B------:R-:W-:Y:S01]  /*6850*/  FMUL R245, R245, 1.4426950216293334961 ;  /* 0x3fb8aa3bf5f57820 */ /* 0x000fe20000400000 */
[----:B------:R-:W-:Y:S01]  /*6860*/  FMUL R244, R244, 1.4426950216293334961 ;  /* 0x3fb8aa3bf4f47820 */ /* 0x000fe20000400000 */
[----:B------:R-:W-:Y:S01]  /*6870*/  FMUL R110, R110, 1.4426950216293334961 ;  /* 0x3fb8aa3b6e6e7820 */ /* 0x000fe20000400000 */
[----:B------:R-:W-:Y:S01]  /*6880*/  FMUL R111, R111, 1.4426950216293334961 ;  /* 0x3fb8aa3b6f6f7820 */ /* 0x000fe20000400000 */
[----:B------:R-:W-:Y:S01]  /*6890*/  FMUL R115, R115, 1.4426950216293334961 ;  /* 0x3fb8aa3b73737820 */ /* 0x000fe20000400000 */
[----:B------:R-:W-:Y:S01]  /*68a0*/  FMUL R118, R118, 1.4426950216293334961 ;  /* 0x3fb8aa3b76767820 */ /* 0x000fe20000400000 */
[----:B------:R0:W-:Y:S01]  /*68b0*/  MUFU.EX2 R91, R92 ;  /* 0x0000005c005b7308 */ /* 0x0001e20000000800 */
[----:B------:R-:W-:Y:S01]  /*68c0*/  FMUL R122, R122, 1.4426950216293334961 ;  /* 0x3fb8aa3b7a7a7820 */ /* 0x000fe20000400000 */
[----:B------:R-:W-:Y:S01]  /*68d0*/  FMUL R123, R123, 1.4426950216293334961 ;  /* 0x3fb8aa3b7b7b7820 */ /* 0x000fe20000400000 */
[----:B------:R-:W-:Y:S01]  /*68e0*/  FMUL R126, R126, 1.4426950216293334961 ;  /* 0x3fb8aa3b7e7e7820 */ /* 0x000fe20000400000 */
[----:B--2---:R-:W-:Y:S01]  /*68f0*/  FMUL R23, R134, 1.4426950216293334961 ;  /* 0x3fb8aa3b86177820 */ /* 0x004fe20000400000 */
[----:B------:R-:W-:Y:S01]  /*6900*/  FMUL R88, R135, 1.4426950216293334961 ;  /* 0x3fb8aa3b87587820 */ /* 0x000fe20000400000 */
[----:B------:R-:W-:Y:S01]  /*6910*/  FMUL R89, R138, 1.4426950216293334961 ;  /* 0x3fb8aa3b8a597820 */ /* 0x000fe20000400000 */
[----:B------:R-:W-:Y:S01]  /*6920*/  FMUL R139, R139, 1.4426950216293334961 ;  /* 0x3fb8aa3b8b8b7820 */ /* 0x000fe20000400000 */
[----:B------:R-:W-:Y:S01]  /*6930*/  FMUL R93, R146, 1.4426950216293334961 ;  /* 0x3fb8aa3b925d7820 */ /* 0x000fe20000400000 */
[----:B0-----:R-:W-:Y:S01]  /*6940*/  FMUL R92, R143, 1.4426950216293334961 ;  /* 0x3fb8aa3b8f5c7820 */ /* 0x001fe20000400000 */
[----:B------:R-:W-:Y:S01]  /*6950*/  FMUL R94, R147, 1.4426950216293334961 ;  /* 0x3fb8aa3b935e7820 */ /* 0x000fe20000400000 */
[----:B------:R-:W-:Y:S01]  /*6960*/  FMUL R150, R150, 1.4426950216293334961 ;  /* 0x3fb8aa3b96967820 */ /* 0x000fe20000400000 */
[----:B------:R-:W-:Y:S01]  /*6970*/  FMUL R96, R96, 1.4426950216293334961 ;  /* 0x3fb8aa3b60607820 */ /* 0x000fe20000400000 */
[----:B------:R-:W-:Y:S01]  /*6980*/  FMUL R114, R114, 1.4426950216293334961 ;  /* 0x3fb8aa3b72727820 */ /* 0x000fe20000400000 */
[----:B------:R-:W-:Y:S01]  /*6990*/  FMUL R119, R119, 1.4426950216293334961 ;  /* 0x3fb8aa3b77777820 */ /* 0x000fe20000400000 */
[----:B------:R-:W-:Y:S01]  /*69a0*/  FMUL R149, R149, 1.4426950216293334961 ;  /* 0x3fb8aa3b95957820 */ /* 0x000fe20000400000 */
[----:B------:R-:W-:Y:S01]  /*69b0*/  FMUL R223, R70, 1.4426950216293334961 ;  /* 0x3fb8aa3b46df7820 */ /* 0x000fe20000400000 */
[----:B------:R-:W-:Y:S01]  /*69c0*/  FADD R100, R104, R25 ;  /* 0x0000001968647221 */ /* 0x000fe20000000000 */
[----:B------:R-:W-:Y:S01]  /*69d0*/  FMUL R40, R40, 1.4426950216293334961 ;  /* 0x3fb8aa3b28287820 */ /* 0x000fe20000400000 */
[----:B------:R-:W-:Y:S01]  /*69e0*/  F2FP.BF16.F32.PACK_AB R25, R124, R120 ;  /* 0x000000787c19723e */ /* 0x000fe200000010ff */
[----:B------:R-:W-:Y:S01]  /*69f0*/  FMUL R53, R53, 1.4426950216293334961 ;  /* 0x3fb8aa3b35357820 */ /* 0x000fe20000400000 */
        /* <DEDUP_REMOVED lines=34> */
[----:B------:R-:W-:Y:S01]  /*6c20*/  FMUL R86, R86, 1.4426950216293334961 ;  /* 0x3fb8aa3b56567820 */ /* 0x000fe20000400000 */
[----:B------:R-:W-:Y:S01]  /*6c30*/  FMUL R87, R87, 1.4426950216293334961 ;  /* 0x3fb8aa3b57577820 */ /* 0x000fe20000400000 */
[----:B------:R-:W-:Y:S01]  /*6c40*/  F2FP.BF16.F32.PACK_AB R31, R136, R133 ;  /* 0x00000085881f723e */ /* 0x000fe200000010ff */
[----:B------:R-:W-:Y:S01]  /*6c50*/  MUFU.EX2 R247, R137 ;  /* 0x0000008900f77308 */ /* 0x000fe20000000800 */
[----:B------:R-:W-:-:S02]  /*6c60*/  MOV R232, R226 ;  /* 0x000000e200e87202 */ /* 0x000fc40000000f00 */
[----:B------:R-:W-:Y:S02]  /*6c70*/  MOV R236, R228 ;  /* 0x000000e400ec7202 */ /* 0x000fe40000000f00 */
[----:B------:R-:W-:Y:S02]  /*6c80*/  MOV R238, R230 ;  /* 0x000000e600ee7202 */ /* 0x000fe40000000f00 */
[----:B------:R-:W-:Y:S01]  /*6c90*/  MOV R229, R224 ;  /* 0x000000e000e57202 */ /* 0x000fe20000000f00 */
[----:B------:R-:W0:Y:S01]  /*6ca0*/  MUFU.EX2 R2, R2 ;  /* 0x0000000200027308 */ /* 0x000e220000000800 */
[----:B------:R-:W-:Y:S02]  /*6cb0*/  F2FP.BF16.F32.PACK_AB R24, R221, R217 ;  /* 0x000000d9dd18723e */ /* 0x000fe400000010ff */
[----:B------:R-:W-:Y:S02]  /*6cc0*/  F2FP.BF16.F32.PACK_AB R30, R104, R101 ;  /* 0x00000065681e723e */ /* 0x000fe400000010ff */
[----:B------:R-:W-:-:S03]  /*6cd0*/  F2FP.BF16.F32.PACK_AB R29, R132, R129 ;  /* 0x00000081841d723e */ /* 0x000fc600000010ff */
[----:B------:R-:W2:Y:S08]  /*6ce0*/  MUFU.EX2 R97, R97 ;  /* 0x0000006100617308 */ /* 0x000eb00000000800 */
[----:B------:R-:W3:Y:S08]  /*6cf0*/  MUFU.EX2 R133, R40 ;  /* 0x0000002800857308 */ /* 0x000ef00000000800 */
[----:B------:R-:W-:Y:S08]  /*6d00*/  MUFU.EX2 R137, R110 ;  /* 0x0000006e00897308 */ /* 0x000ff00000000800 */
        /* <DEDUP_REMOVED lines=8> */
[----:B------:R-:W1:Y:S08]  /*6d90*/  MUFU.EX2 R245, R245 ;  /* 0x000000f500f57308 */ /* 0x000e700000000800 */
[----:B------:R-:W1:Y:S08]  /*6da0*/  MUFU.EX2 R244, R244 ;  /* 0x000000f400f47308 */ /* 0x000e700000000800 */
[----:B------:R-:W1:Y:S08]  /*6db0*/  MUFU.EX2 R144, R144 ;  /* 0x0000009000907308 */ /* 0x000e700000000800 */
        /* <DEDUP_REMOVED lines=24> */
[----:B------:R-:W1:Y:S08]  /*6f40*/  MUFU.EX2 R134, R43 ;  /* 0x0000002b00867308 */ /* 0x000e700000000800 */
[----:B------:R1:W-:Y:S08]  /*6f50*/  MUFU.EX2 R135, R46 ;  /* 0x0000002e00877308 */ /* 0x0003f00000000800 */
        /* <DEDUP_REMOVED lines=8> */
[----:B------:R1:W1:Y:S08]  /*6fe0*/  MUFU.EX2 R151, R63 ;  /* 0x0000003f00977308 */ /* 0x0002700000000800 */
[----:B------:R1:W-:Y:S08]  /*6ff0*/  MUFU.EX2 R226, R66 ;  /* 0x0000004200e27308 */ /* 0x0003f00000000800 */
[----:B------:R-:W1:Y:S08]  /*7000*/  MUFU.EX2 R228, R67 ;  /* 0x0000004300e47308 */ /* 0x000e700000000800 */
[----:B------:R-:W-:Y:S08]  /*7010*/  MUFU.EX2 R223, R223 ;  /* 0x000000df00df7308 */ /* 0x000ff00000000800 */
        /* <DEDUP_REMOVED lines=8> */
[----:B------:R-:W1:Y:S01]  /*70a0*/  MUFU.EX2 R129, R87 ;  /* 0x0000005700817308 */ /* 0x000e620000000800 */
[----:B----4-:R-:W-:Y:S01]  /*70b0*/  FADD R35, R52, R33 ;  /* 0x0000002134237221 */ /* 0x010fe20000000000 */
[----:B0-----:R-:W-:-:S03]  /*70c0*/  FMUL R184, R184, R2 ;  /* 0x00000002b8b87220 */ /* 0x001fc60000400000 */
[----:B------:R-:W-:Y:S01]  /*70d0*/  FADD R132, R39, R35 ;  /* 0x0000002327847221 */ /* 0x000fe20000000000 */
[-C--:B------:R-:W-:Y:S01]  /*70e0*/  FMUL R185, R185, R2.reuse ;  /* 0x00000002b9b97220 */ /* 0x080fe20000400000 */
        /* <DEDUP_REMOVED lines=12> */
[----:B------:R-:W-:Y:S01]  /*71b0*/  FMUL R212, R212, R2 ;  /* 0x00000002d4d47220 */ /* 0x000fe20000400000 */
[-C--:B--2---:R-:W-:Y:S01]  /*71c0*/  FMUL R186, R186, R97.reuse ;  /* 0x00000061baba7220 */ /* 0x084fe20000400000 */
        /* <DEDUP_REMOVED lines=29> */
[-C--:B---3--:R-:W-:Y:S01]  /*73a0*/  FMUL R154, R154, R133.reuse ;  /* 0x000000859a9a7220 */ /* 0x088fe20000400000 */
        /* <DEDUP_REMOVED lines=14> */
[----:B------:R-:W-:Y:S01]  /*7490*/  FMUL R213, R213, R2 ;  /* 0x00000002d5d57220 */ /* 0x000fe20000400000 */
[----:B------:R-:W-:Y:S01]  /*74a0*/  FMUL R215, R215, R97 ;  /* 0x00000061d7d77220 */ /* 0x000fe20000400000 */
[----:B------:R-:W-:Y:S01]  /*74b0*/  FMUL R181, R181, R130 ;  /* 0x00000082b5b57220 */ /* 0x000fe20000400000 */
[----:B------:R-:W-:Y:S01]  /*74c0*/  FMUL R183, R183, R133 ;  /* 0x00000085b7b77220 */ /* 0x000fe20000400000 */
[----:B------:R-:W-:Y:S01]  /*74d0*/  F2FP.BF16.F32.PACK_AB R33, R44, R41 ;  /* 0x000000292c21723e */ /* 0x000fe200000010ff */
[----:B------:R-:W-:Y:S01]  /*74e0*/  FADD R132, R42, R132 ;  /* 0x000000842a847221 */ /* 0x000fe20000000000 */
[----:B------:R-:W-:-:S02]  /*74f0*/  F2FP.BF16.F32.PACK_AB R35, R48, R45 ;  /* 0x0000002d3023723e */ /* 0x000fc400000010ff */
[----:B------:R-:W-:Y:S02]  /*7500*/  F2FP.BF16.F32.PACK_AB R37, R52, R49 ;  /* 0x000000313425723e */ /* 0x000fe400000010ff */
[----:B------:R-:W-:Y:S02]  /*7510*/  F2FP.BF16.F32.PACK_AB R39, R42, R39 ;  /* 0x000000272a27723e */ /* 0x000fe400000010ff */
[----:B------:R-:W-:Y:S02]  /*7520*/  F2FP.BF16.F32.PACK_AB R26, R225, R218 ;  /* 0x000000dae11a723e */ /* 0x000fe400000010ff */
[----:B------:R-:W-:Y:S02]  /*7530*/  F2FP.BF16.F32.PACK_AB R32, R241, R240 ;  /* 0x000000f0f120723e */ /* 0x000fe400000010ff */
[----:B------:R-:W-:Y:S02]  /*7540*/  F2FP.BF16.F32.PACK_AB R34, R243, R242 ;  /* 0x000000f2f322723e */ /* 0x000fe400000010ff */
[----:B------:R-:W-:-:S02]  /*7550*/  F2FP.BF16.F32.PACK_AB R40, R227, R229 ;  /* 0x000000e5e328723e */ /* 0x000fc400000010ff */
[----:B------:R-:W-:Y:S02]  /*7560*/  F2FP.BF16.F32.PACK_AB R42, R236, R238 ;  /* 0x000000eeec2a723e */ /* 0x000fe400000010ff */
[----:B------:R-:W-:Y:S02]  /*7570*/  F2FP.BF16.F32.PACK_AB R44, R232, R234 ;  /* 0x000000eae82c723e */ /* 0x000fe400000010ff */
[----:B-1----:R-:W-:Y:S02]  /*7580*/  F2FP.BF16.F32.PACK_AB R46, R249, R248 ;  /* 0x000000f8f92e723e */ /* 0x002fe400000010ff */
[----:B------:R-:W-:Y:S02]  /*7590*/  F2FP.BF16.F32.PACK_AB R48, R251, R250 ;  /* 0x000000fafb30723e */ /* 0x000fe400000010ff */
[----:B------:R-:W-:Y:S02]  /*75a0*/  F2FP.BF16.F32.PACK_AB R50, R17, R0 ;  /* 0x000000001132723e */ /* 0x000fe400000010ff */
        /* <DEDUP_REMOVED lines=41> */
[----:B------:R-:W-:Y:S01]  /*7840*/  F2FP.BF16.F32.PACK_AB R87, R129, R125 ;  /* 0x0000007d8157723e */ /* 0x000fe200000010ff */
[----:B------:R-:W-:Y:S06]  /*7850*/  BAR.SYNC.DEFER_BLOCKING 0x0 ;  /* 0x0000000000007b1d */ /* 0x000fec0000010000 */
[----:B------:R-:W-:-:S06]  /*7860*/  WARPGROUP.ARRIVE ;  /* 0x00000000000079c5 */ /* 0x000fcc0000000000 */
[----:B------:R-:W-:Y:S04]  /*7870*/  HGMMA.64x64x16.F32.BF16 R184, R24, gdesc[UR12], R184 ;  /* 0x00e0000c18b87df0 */ /* 0x000fe800087018b8 */
        /* <DEDUP_REMOVED lines=8> */
[----:B------:R-:W-:Y:S01]  /*7900*/  HGMMA.64x64x16.F32.BF16 R152, R36, gdesc[UR8], R152 ;  /* 0x00e0000824987df0 */ /* 0x000fe20008701898 */
[----:B------:R-:W-:-:S04]  /*7910*/  FADD R100, R229, R100 ;  /* 0x00000064e5647221 */ /* 0x000fc80000000000 */
[----:B------:R-:W-:-:S04]  /*7920*/  FADD R100, R227, R100 ;  /* 0x00000064e3647221 */ /* 0x000fc80000000000 */
[----:B------:R-:W-:-:S04]  /*7930*/  FADD R100, R238, R100 ;  /* 0x00000064ee647221 */ /* 0x000fc80000000000 */
[----:B------:R-:W-:Y:S01]  /*7940*/  FADD R100, R236, R100 ;  /* 0x00000064ec647221 */ /* 0x000fe20000000000 */
[----:B------:R-:W-:Y:S03]  /*7950*/  HGMMA.64x64x16.F32.BF16 R152, R64, gdesc[UR20], R152 ;  /* 0x00e0001440987df0 */ /* 0x000fe60008701898 */
[----:B------:R-:W-:Y:S01]  /*7960*/  FADD R100, R234, R100 ;  /* 0x00000064ea647221 */ /* 0x000fe20000000000 */
[----:B------:R-:W-:-:S03]  /*7970*/  FADD R120, R141, R120 ;  /* 0x000000788d787221 */ /* 0x000fc60000000000 */
[----:B------:R-:W-:Y:S01]  /*7980*/  FADD R100, R232, R100 ;  /* 0x00000064e8647221 */ /* 0x000fe20000000000 */
[----:B------:R-:W-:-:S03]  /*7990*/  FADD R120, R140, R120 ;  /* 0x000000788c787221 */ /* 0x000fc60000000000 */
[----:B------:R-:W-:Y:S01]  /*79a0*/  FADD R100, R248, R100 ;  /* 0x00000064f8647221 */ /* 0x000fe20000000000 */
[----:B------:R-:W-:Y:S01]  /*79b0*/  FADD R120, R137, R120 ;  /* 0x0000007889787221 */ /* 0x000fe20000000000 */
[----:B------:R1:W5:Y:S02]  /*79c0*/  LDL.LU R248, [R1+0x218] ;  /* 0x0002180001f87983 */ /* 0x0003640000300800 */
        /* <DEDUP_REMOVED lines=11> */
[----:B------:R-:W2:Y:S02]  /*7a80*/  LDL.LU R0, [R1+0x208] ;  /* 0x0002080001007983 */ /* 0x000ea40000300800 */
[----:B------:R-:W-:Y:S01]  /*7a90*/  FADD R100, R17, R100 ;  /* 0x0000006411647221 */ /* 0x000fe20000000000 */
[----:B------:R-:W-:Y:S01]  /*7aa0*/  FADD R120, R11, R120 ;  /* 0x000000780b787221 */ /* 0x000fe20000000000 */
[----:B------:R-:W3:Y:S02]  /*7ab0*/  LDL.LU R17, [R1+0x204] ;  /* 0x0002040001117983 */ /* 0x000ee40000300800 */
[----:B------:R-:W-:Y:S01]  /*7ac0*/  FADD R100, R18, R100 ;  /* 0x0000006412647221 */ /* 0x000fe20000000000 */
[----:B------:R-:W-:Y:S01]  /*7ad0*/  FADD R120, R12, R120 ;  /* 0x000000780c787221 */ /* 0x000fe20000000000 */
[----:B------:R-:W4:Y:S02]  /*7ae0*/  LDL.LU R18, [R1+0x200] ;  /* 0x0002000001127983 */ /* 0x000f240000300800 */
[----:B------:R-:W-:Y:S01]  /*7af0*/  FADD R100, R20, R100 ;  /* 0x0000006414647221 */ /* 0x000fe20000000000 */
[----:B------:R-:W-:Y:S01]  /*7b00*/  FADD R120, R13, R120 ;  /* 0x000000780d787221 */ /* 0x000fe20000000000 */
[----:B------:R-:W2:Y:S01]  /*7b10*/  LDL.LU R20, [R1+0x1fc] ;  /* 0x0001fc0001147983 */ /* 0x000ea20000300800 */
[----:B------:R-:W-:Y:S01]  /*7b20*/  HGMMA.64x64x16.F32.BF16 R152, R68, gdesc[UR16], R152 ;  /* 0x00e0001044987df0 */ /* 0x000fe20008701898 */
[----:B------:R-:W-:Y:S01]  /*7b30*/  FADD R100, R21, R100 ;  /* 0x0000006415647221 */ /* 0x000fe20000000000 */
[----:B------:R-:W-:Y:S01]  /*7b40*/  FADD R120, R14, R120 ;  /* 0x000000780e787221 */ /* 0x000fe20000000000 */
[----:B------:R-:W2:Y:S02]  /*7b50*/  LDL.LU R21, [R1+0x1f8] ;  /* 0x0001f80001157983 */ /* 0x000ea40000300800 */
[----:B------:R-:W-:-:S02]  /*7b60*/  FADD R100, R219, R100 ;  /* 0x00000064db647221 */ /* 0x000fc40000000000 */
[----:B------:R-:W2:Y:S04]  /*7b70*/  LDL.LU R219, [R1+0x1f4] ;  /* 0x0001f40001db7983 */ /* 0x000ea80000300800 */
[----:B------:R-:W2:Y:S01]  /*7b80*/  LDL R14, [R1+0x1f0] ;  /* 0x0001f000010e7983 */ /* 0x000ea20000100800 */
[----:B------:R-:W-:Y:S01]  /*7b90*/  HGMMA.64x64x16.F32.BF16 R152, R72, gdesc[UR24], R152 ;  /* 0x00e0001848987df0 */ /* 0x000fe20008701898 */
[----:B------:R-:W-:Y:S01]  /*7ba0*/  FADD R128, R98, R128 ;  /* 0x0000008062807221 */ /* 0x000fe20000000000 */
[----:B------:R-:W-:-:S03]  /*7bb0*/  FADD R132, R131, R132 ;  /* 0x0000008483847221 */ /* 0x000fc60000000000 */
[----:B------:R-:W-:Y:S01]  /*7bc0*/  FADD R128, R99, R128 ;  /* 0x0000008063807221 */ /* 0x000fe20000000000 */
[----:B------:R-:W-:-:S03]  /*7bd0*/  FADD R132, R134, R132 ;  /* 0x0000008486847221 */ /* 0x000fc60000000000 */
[----:B------:R-:W-:Y:S01]  /*7be0*/  FADD R128, R102, R128 ;  /* 0x0000008066807221 */ /* 0x000fe20000000000 */
[----:B------:R-:W-:Y:S01]  /*7bf0*/  FADD R132, R135, R132 ;  /* 0x0000008487847221 */ /* 0x000fe20000000000 */
[----:B------:R-:W-:Y:S02]  /*7c00*/  HGMMA.64x64x16.F32.BF16 R152, R76, gdesc[UR28], R152 ;  /* 0x00e0001c4c987df0 */ /* 0x000fe40008701898 */
[----:B------:R-:W-:Y:S01]  /*7c10*/  FADD R128, R103, R128 ;  /* 0x0000008067807221 */ /* 0x000fe20000000000 */
[----:B------:R-:W-:-:S03]  /*7c20*/  FADD R132, R138, R132 ;  /* 0x000000848a847221 */ /* 0x000fc60000000000 */
        /* <DEDUP_REMOVED lines=13> */
[----:B------:R-:W-:Y:S01]  /*7d00*/  FADD R132, R150, R132 ;  /* 0x0000008496847221 */ /* 0x000fe20000000000 */
[----:B------:R-:W-:Y:S02]  /*7d10*/  FADD R120, R15, R120 ;  /* 0x000000780f787221 */ /* 0x000fe40000000000 */
[----:B------:R-:W-:Y:S01]  /*7d20*/  FADD R128, R112, R128 ;  /* 0x0000008070807221 */ /* 0x000fe20000000000 */
[----:B------:R-:W-:Y:S01]  /*7d30*/  FADD R132, R151, R132 ;  /* 0x0000008497847221 */ /* 0x000fe20000000000 */
[----:B------:R-:W-:Y:S01]  /*7d40*/  FADD R120, R16, R120 ;  /* 0x0000007810787221 */ /* 0x000fe20000000000 */
[----:B------:R-:W-:Y:S01]  /*7d50*/  FADD R100, R252, R100 ;  /* 0x00000064fc647221 */ /* 0x000fe20000000000 */
[----:B------:R-:W-:Y:S01]  /*7d60*/  FADD R128, R113, R128 ;  /* 0x0000008071807221 */ /* 0x000fe20000000000 */
[----:B------:R-:W-:Y:S01]  /*7d70*/  HGMMA.64x64x16.F32.BF16 R152, R80, gdesc[UR32], R152 ;  /* 0x00e0002050987df0 */ /* 0x000fe20008701898 */
[----:B------:R-:W-:Y:S01]  /*7d80*/  FADD R132, R226, R132 ;  /* 0x00000084e2847221 */ /* 0x000fe20000000000 */
[----:B------:R-:W-:Y:S01]  /*7d90*/  FADD R120, R22, R120 ;  /* 0x0000007816787221 */ /* 0x000fe20000000000 */
[----:B------:R-:W-:Y:S01]  /*7da0*/  FADD R128, R114, R128 ;  /* 0x0000008072807221 */ /* 0x000fe20000000000 */
[----:B------:R-:W0:Y:S01]  /*7db0*/  LDC R15, c[0x0][0x280] ;  /* 0x0000a000ff0f7b82 */ /* 0x000e220000000800 */
[----:B------:R-:W-:Y:S01]  /*7dc0*/  FADD R132, R228, R132 ;  /* 0x00000084e4847221 */ /* 0x000fe20000000000 */
[----:B------:R-:W-:Y:S01]  /*7dd0*/  FADD R120, R23, R120 ;  /* 0x0000007817787221 */ /* 0x000fe20000000000 */
[----:B------:R-:W-:-:S02]  /*7de0*/  FADD R128, R115, R128 ;  /* 0x0000008073807221 */ /* 0x000fc40000000000 */
[----:B------:R-:W-:Y:S01]  /*7df0*/  FADD R132, R223, R132 ;  /* 0x00000084df847221 */ /* 0x000fe20000000000 */
[----:B------:R-:W-:Y:S01]  /*7e00*/  FADD R120, R88, R120 ;  /* 0x0000007858787221 */ /* 0x000fe20000000000 */
[----:B------:R-:W-:Y:S02]  /*7e10*/  FADD R128, R116, R128 ;  /* 0x0000008074807221 */ /* 0x000fe40000000000 */
        /* <DEDUP_REMOVED lines=31> */
[----:B------:R-:W-:-:S02]  /*8010*/  FADD R132, R129, R132 ;  /* 0x0000008481847221 */ /* 0x000fc40000000000 */
[----:B------:R-:W1:Y:S04]  /*8020*/  SHFL.BFLY PT, R8, R100, 0x2, 0x1f ;  /* 0x0c401f0064087f89 */ /* 0x000e6800000e0000 */
[----:B------:R-:W0:Y:S01]  /*8030*/  SHFL.BFLY PT, R9, R120, 0x2, 0x1f ;  /* 0x0c401f0078097f89 */ /* 0x000e2200000e0000 */
[----:B------:R-:W-:Y:S03]  /*8040*/  HGMMA.64x64x16.F32.BF16 R152, R84, gdesc[UR36], R152, gsb0 ;  /* 0x00e0002454987df0 */ /* 0x000fe60008001898 */
[----:B------:R-:W0:Y:S04]  /*8050*/  SHFL.BFLY PT, R7, R128, 0x2, 0x1f ;  /* 0x0c401f0080077f89 */ /* 0x000e2800000e0000 */
[----:B------:R-:W0:Y:S01]  /*8060*/  SHFL.BFLY PT, R6, R132, 0x2, 0x1f ;  /* 0x0c401f0084067f89 */ /* 0x000e2200000e0000 */
[----:B-1----:R-:W-:Y:S01]  /*8070*/  FADD R8, R100, R8 ;  /* 0x0000000864087221 */ /* 0x002fe20000000000 */
[----:B0-----:R-:W-:-:S04]  /*8080*/  FADD R9, R120, R9 ;  /* 0x0000000978097221 */ /* 0x001fc80000000000 */
[----:B------:R-:W0:Y:S04]  /*8090*/  SHFL.BFLY PT, R10, R8, 0x1, 0x1f ;  /* 0x0c201f00080a7f89 */ /* 0x000e2800000e0000 */
[----:B------:R-:W1:Y:S01]  /*80a0*/  SHFL.BFLY PT, R11, R9, 0x1, 0x1f ;  /* 0x0c201f00090b7f89 */ /* 0x000e6200000e0000 */
[----:B------:R-:W-:Y:S01]  /*80b0*/  FADD R7, R128, R7 ;  /* 0x0000000780077221 */ /* 0x000fe20000000000 */
[----:B------:R-:W-:-:S04]  /*80c0*/  FADD R6, R132, R6 ;  /* 0x0000000684067221 */ /* 0x000fc80000000000 */
[----:B------:R-:W2:Y:S04]  /*80d0*/  SHFL.BFLY PT, R12, R7, 0x1, 0x1f ;  /* 0x0c201f00070c7f89 */ /* 0x000ea800000e0000 */
[----:B------:R-:W2:Y:S01]  /*80e0*/  SHFL.BFLY PT, R13, R6, 0x1, 0x1f ;  /* 0x0c201f00060d7f89 */ /* 0x000ea200000e0000 */
[----:B------:R-:W-:-:S06]  /*80f0*/  UIADD3 UR4, UR4, 0x80, URZ ;  /* 0x0000008004047890 */ /* 0x000fcc000fffe03f */
[----:B------:R-:W-:Y:S01]  /*8100*/  ISETP.LE.AND P0, PT, R15, UR4, PT ;  /* 0x000000040f007c0c */ /* 0x000fe2000bf03270 */
[----:B0-----:R-:W-:Y:S01]  /*8110*/  FADD R10, R8, R10 ;  /* 0x0000000a080a7221 */ /* 0x001fe20000000000 */
[----:B-1----:R-:W-:Y:S01]  /*8120*/  FADD R11, R9, R11 ;  /* 0x0000000b090b7221 */ /* 0x002fe20000000000 */
[----:B------:R-:W-:Y:S02]  /*8130*/  MOV R8, R19 ;  /* 0x0000001300087202 */ /* 0x000fe40000000f00 */
[----:B---3--:R-:W-:Y:S01]  /*8140*/  FFMA R17, R2, R17, R10 ;  /* 0x0000001102117223 */ /* 0x008fe2000000000a */
[----:B----4-:R-:W-:Y:S01]  /*8150*/  FFMA R18, R97, R18, R11 ;  /* 0x0000001261127223 */ /* 0x010fe2000000000b */
[----:B--2---:R-:W-:Y:S02]  /*8160*/  LEA R0, R219, R0, 0x7 ;  /* 0x00000000db007211 */ /* 0x004fe400078e38ff */
[----:B------:R-:W-:Y:S01]  /*8170*/  LEA R3, R14, R3, 0x7 ;  /* 0x000000030e037211 */ /* 0x000fe200078e38ff */
[----:B------:R-:W-:Y:S01]  /*8180*/  FADD R12, R7, R12 ;  /* 0x0000000c070c7221 */ /* 0x000fe20000000000 */
[----:B------:R-:W-:Y:S01]  /*8190*/  FADD R13, R6, R13 ;  /* 0x0000000d060d7221 */ /* 0x000fe20000000000 */
[----:B------:R-:W-:-:S02]  /*81a0*/  MOV R6, R19 ;  /* 0x0000001300067202 */ /* 0x000fc40000000f00 */
[----:B------:R-:W-:Y:S01]  /*81b0*/  FFMA R20, R130, R20, R12 ;  /* 0x0000001482147223 */ /* 0x000fe2000000000c */
[----:B------:R-:W-:Y:S01]  /*81c0*/  MOV R7, R127 ;  /* 0x0000007f00077202 */ /* 0x000fe20000000f00 */
[----:B------:R-:W-:Y:S01]  /*81d0*/  FFMA R21, R133, R21, R13 ;  /* 0x0000001585157223 */ /* 0x000fe2000000000d */
[----:B------:R-:W-:Y:S02]  /*81e0*/  MOV R216, R127 ;  /* 0x0000007f00d87202 */ /* 0x000fe40000000f00 */
[----:B------:R-:W-:Y:S02]  /*81f0*/  MOV R19, R4 ;  /* 0x0000000400137202 */ /* 0x000fe40000000f00 */
[----:B------:R-:W-:Y:S01]  /*8200*/  MOV R2, R5 ;  /* 0x0000000500027202 */ /* 0x000fe20000000f00 */
[----:B------:R-:W-:Y:S02]  /*8210*/  WARPGROUP.DEPBAR.LE gsb0, 0x0 ;  /* 0x00008000000079c5 */ /* 0x000fe40000010000 */
[----:B------:R-:W-:Y:S05]  /*8220*/  @!P0 BRA `(.L_x_1) ;  /* 0xffffffac00688947 */ /* 0x000fea000383ffff */
.L_x_0:
[----:B------:R-:W0:Y:S01]  /*8230*/  S2R R222, SR_TID.X ;  /* 0x0000000000de7919 */ /* 0x000e220000002100 */
[----:B------:R-:W-:Y:S01]  /*8240*/  MOV R40, R21 ;  /* 0x0000001500287202 */ /* 0x000fe20000000f00 */
[----:B------:R-:W-:Y:S01]  /*8250*/  FMUL R11, R166, 0.25 ;  /* 0x3e800000a60b7820 */ /* 0x000fe20000400000 */
[----:B------:R-:W-:Y:S01]  /*8260*/  MOV R25, R20 ;  /* 0x0000001400197202 */ /* 0x000fe20000000f00 */
[----:B------:R-:W-:Y:S01]  /*8270*/  FMUL R12, R175, 0.25 ;  /* 0x3e800000af0c7820 */ /* 0x000fe20000400000 */
[----:B------:R-:W-:Y:S01]  /*8280*/  FSETP.GT.AND P3, PT, |R40|, 8.50705917302346158658e+37, PT ;  /* 0x7e8000002800780b */ /* 0x000fe20003f64200 */
[----:B------:R-:W-:Y:S01]  /*8290*/  BAR.SYNC.DEFER_BLOCKING 0x0 ;  /* 0x0000000000007b1d */ /* 0x000fe20000010000 */
[----:B------:R-:W-:Y:S02]  /*82a0*/  FSETP.GT.AND P1, PT, |R25|, 8.50705917302346158658e+37, PT ;  /* 0x7e8000001900780b */ /* 0x000fe40003f24200 */
[----:B------:R-:W-:Y:S02]  /*82b0*/  MOV R79, R18 ;  /* 0x00000012004f7202 */ /* 0x000fe40000000f00 */
[----:B------:R-:W-:Y:S01]  /*82c0*/  MOV R56, R17 ;  /* 0x0000001100387202 */ /* 0x000fe20000000f00 */
[----:B------:R-:W-:Y:S01]  /*82d0*/  ULDC.64 UR4, c[0x0][0x270] ;  /* 0x00009c0000047ab9 */ /* 0x000fe20000000a00 */
[----:B------:R-:W-:Y:S01]  /*82e0*/  FSETP.GT.AND P2, PT, |R79|, 8.50705917302346158658e+37, PT ;  /* 0x7e8000004f00780b */ /* 0x000fe20003f44200 */
[----:B------:R-:W1:Y:S01]  /*82f0*/  S2R R218, SR_CTAID.X ;  /* 0x0000000000da7919 */ /* 0x000e620000002500 */
[----:B------:R-:W-:Y:S01]  /*8300*/  FSEL R166, R11, R166, P3 ;  /* 0x000000a60ba67208 */ /* 0x000fe20001800000 */
[----:B------:R-:W-:Y:S01]  /*8310*/  FMUL R11, R154, 0.25 ;  /* 0x3e8000009a0b7820 */ /* 0x000fe20000400000 */
[----:B------:R-:W-:Y:S01]  /*8320*/  FSETP.GT.AND P0, PT, |R56|, 8.50705917302346158658e+37, PT ;  /* 0x7e8000003800780b */ /* 0x000fe20003f04200 */
[----:B------:R-:W-:Y:S01]  /*8330*/  UIMAD UR4, UR6, UR4, URZ ;  /* 0x00000004060472a4 */ /* 0x000fe2000f8e023f */
[----:B------:R-:W-:Y:S01]  /*8340*/  FSEL R28, R12, R175, P3 ;  /* 0x000000af0c1c7208 */ /* 0x000fe20001800000 */
[----:B------:R-:W-:Y:S01]  /*8350*/  FMUL R12, R155, 0.25 ;  /* 0x3e8000009b0c7820 */ /* 0x000fe20000400000 */
[----:B------:R-:W-:Y:S01]  /*8360*/  FSEL R154, R11, R154, P3 ;  /* 0x0000009a0b9a7208 */ /* 0x000fe20001800000 */
[----:B------:R-:W-:Y:S01]  /*8370*/  FMUL R11, R156, 0.25 ;  /* 0x3e8000009c0b7820 */ /* 0x000fe20000400000 */
[----:B------:R-:W-:-:S02]  /*8380*/  FSETP.GEU.AND P4, PT, R56, 1.175494350822287508e-38, PT ;  /* 0x008000003800780b */ /* 0x000fc40003f8e000 */
[----:B------:R-:W-:Y:S01]  /*8390*/  FSEL R52, R12, R155, P3 ;  /* 0x0000009b0c347208 */ /* 0x000fe20001800000 */
[----:B------:R-:W-:Y:S01]  /*83a0*/  FMUL R12, R165, 0.25 ;  /* 0x3e800000a50c7820 */ /* 0x000fe20000400000 */
[----:B------:R-:W-:Y:S01]  /*83b0*/  FSEL R156, R11, R156, P1 ;  /* 0x0000009c0b9c7208 */ /* 0x000fe20000800000 */
[----:B------:R-:W-:Y:S01]  /*83c0*/  FMUL R11, R202, 0.25 ;  /* 0x3e800000ca0b7820 */ /* 0x000fe20000400000 */
[----:B------:R-:W-:Y:S02]  /*83d0*/  FSETP.GEU.AND P6, PT, R79, 1.175494350822287508e-38, PT ;  /* 0x008000004f00780b */ /* 0x000fe40003fce000 */
[----:B------:R-:W-:Y:S01]  /*83e0*/  FSEL R44, R12, R165, P1 ;  /* 0x000000a50c2c7208 */ /* 0x000fe20000800000 */
[----:B------:R-:W-:Y:S01]  /*83f0*/  FMUL R12, R211, 0.25 ;  /* 0x3e800000d30c7820 */ /* 0x000fe20000400000 */
[C---:B0-----:R-:W-:Y:S02]  /*8400*/  SHF.L.U32 R0, R222.reuse, 0x4, RZ ;  /* 0x00000004de007819 */ /* 0x041fe400000006ff */
[----:B------:R-:W-:-:S02]  /*8410*/  SHF.L.U32 R3, R222, 0x7, RZ ;  /* 0x00000007de037819 */ /* 0x000fc400000006ff */
[C---:B------:R-:W-:Y:S02]  /*8420*/  SHF.L.U32 R6, R222.reuse, 0x2, RZ ;  /* 0x00000002de067819 */ /* 0x040fe400000006ff */
[----:B------:R-:W-:Y:S02]  /*8430*/  SHF.L.U32 R2, R222, 0x3, RZ ;  /* 0x00000003de027819 */ /* 0x000fe400000006ff */
[----:B------:R-:W-:Y:S02]  /*8440*/  LOP3.LUT R0, R0, 0xf0, RZ, 0xc0, !PT ;  /* 0x000000f000007812 */ /* 0x000fe400078ec0ff */
[----:B------:R-:W-:Y:S02]  /*8450*/  LOP3.LUT R3, R3, 0x800, RZ, 0xc0, !PT ;  /* 0x0000080003037812 */ /* 0x000fe400078ec0ff */
[----:B------:R-:W-:Y:S02]  /*8460*/  LOP3.LUT R9, R6, 0x3c0, RZ, 0xc0, !PT ;  /* 0x000003c006097812 */ /* 0x000fe400078ec0ff */
[----:B------:R-:W-:-:S02]  /*8470*/  LOP3.LUT R6, R2, 0x38, RZ, 0xc0, !PT ;  /* 0x0000003802067812 */ /* 0x000fc400078ec0ff */
[----:B------:R-:W-:Y:S02]  /*8480*/  IADD3 R3, R3, UR7, R0 ;  /* 0x0000000703037c10 */ /* 0x000fe4000fffe000 */
[----:B------:R-:W-:Y:S02]  /*8490*/  LOP3.LUT R2, R2, 0x700, RZ, 0xc0, !PT ;  /* 0x0000070002027812 */ /* 0x000fe400078ec0ff */
[----:B------:R-:W-:Y:S02]  /*84a0*/  SHF.R.U32.HI R10, RZ, 0x1, R222 ;  /* 0x00000001ff0a7819 */ /* 0x000fe400000116de */
[----:B------:R-:W-:Y:S01]  /*84b0*/  IADD3 R2, R2, R3, RZ ;  /* 0x0000000302027210 */ /* 0x000fe20007ffe0ff */
[----:B------:R-:W-:Y:S01]  /*84c0*/  FMUL R3, R182, 0.25 ;  /* 0x3e800000b6037820 */ /* 0x000fe20000400000 */
[----:B------:R-:W-:Y:S01]  /*84d0*/  IADD3 R9, R9, UR7, R6 ;  /* 0x0000000709097c10 */ /* 0x000fe2000fffe006 */
[----:B------:R-:W-:Y:S01]  /*84e0*/  FMUL R6, R183, 0.25 ;  /* 0x3e800000b7067820 */ /* 0x000fe20000400000 */
[----:B------:R-:W-:Y:S01]  /*84f0*/  LOP3.LUT R0, R10, 0x4, RZ, 0xc0, !PT ;  /* 0x000000040a007812 */ /* 0x000fe200078ec0ff */
[----:B------:R-:W-:Y:S01]  /*8500*/  FMUL R10, R179, 0.25 ;  /* 0x3e800000b30a7820 */ /* 0x000fe20000400000 */
[----:B------:R-:W-:Y:S01]  /*8510*/  FSEL R182, R3, R182, P3 ;  /* 0x000000b603b67208 */ /* 0x000fe20001800000 */
[----:B------:R-:W-:Y:S01]  /*8520*/  FMUL R3, R174, 0.25 ;  /* 0x3e800000ae037820 */ /* 0x000fe20000400000 */
[----:B------:R-:W-:Y:S01]  /*8530*/  IADD3 R0, R0, R9, RZ ;  /* 0x0000000900007210 */ /* 0x000fe20007ffe0ff */
[----:B------:R-:W-:Y:S01]  /*8540*/  FMUL R9, R178, 0.25 ;  /* 0x3e800000b2097820 */ /* 0x000fe20000400000 */
[----:B------:R-:W-:Y:S01]  /*8550*/  FSEL R36, R6, R183, P3 ;  /* 0x000000b706247208 */ /* 0x000fe20001800000 */
        /* <DEDUP_REMOVED lines=96> */
[----:B------:R-:W-:Y:S01]  /*8b60*/  FMUL R3, R56, 8388608 ;  /* 0x4b00000038037820 */ /* 0x000fe20000400000 */
        /* <DEDUP_REMOVED lines=9> */
[----:B------:R-:W0:Y:S01]  /*8c00*/  LDC R177, c[0x0][0x278] ;  /* 0x00009e00ffb17b82 */ /* 0x000e220000000800 */
[----:B------:R-:W-:-:S02]  /*8c10*/  FSETP.GEU.AND P5, PT, R25, 1.175494350822287508e-38, PT ;  /* 0x008000001900780b */ /* 0x000fc40003fae000 */
[----:B------:R-:W-:Y:S02]  /*8c20*/  FSEL R72, R3, R56, !P4 ;  /* 0x0000003803487208 */ /* 0x000fe40006000000 */
[----:B------:R-:W-:Y:S01]  /*8c30*/  FSEL R191, R12, R191, P2 ;  /* 0x000000bf0cbf7208 */ /* 0x000fe20001000000 */
[----:B------:R-:W-:Y:S01]  /*8c40*/  FMUL R12, R193, 0.25 ;  /* 0x3e800000c10c7820 */ /* 0x000fe20000400000 */
[----:B------:R-:W-:Y:S02]  /*8c50*/  FSEL R74, R6, R79, !P6 ;  /* 0x0000004f064a7208 */ /* 0x000fe40007000000 */
[----:B------:R-:W-:Y:S02]  /*8c60*/  FSEL R9, RZ, -23, P6 ;  /* 0xc1b80000ff097808 */ /* 0x000fe40003000000 */
[----:B------:R-:W-:Y:S01]  /*8c70*/  FSEL R77, R11, R184, P0 ;  /* 0x000000b80b4d7208 */ /* 0x000fe20000000000 */
[C---:B------:R-:W-:Y:S01]  /*8c80*/  FMUL R11, R40.reuse, 8388608 ;  /* 0x4b000000280b7820 */ /* 0x040fe20000400000 */
[----:B------:R-:W-:-:S02]  /*8c90*/  FSETP.GEU.AND P6, PT, |R40|, 1.175494350822287508e-38, PT ;  /* 0x008000002800780b */ /* 0x000fc40003fce200 */
[----:B------:R-:W-:Y:S02]  /*8ca0*/  FSEL R3, RZ, -23, P4 ;  /* 0xc1b80000ff037808 */ /* 0x000fe40002000000 */
[----:B------:R-:W-:Y:S02]  /*8cb0*/  FSETP.GEU.AND P4, PT, R40, 1.175494350822287508e-38, PT ;  /* 0x008000002800780b */ /* 0x000fe40003f8e000 */
[----:B------:R-:W-:Y:S02]  /*8cc0*/  FSEL R81, R10, R25, !P5 ;  /* 0x000000190a517208 */ /* 0x000fe40006800000 */
[----:B------:R-:W-:Y:S02]  /*8cd0*/  IADD3 R6, R72, -0x3f3504f3, RZ ;  /* 0xc0cafb0d48067810 */ /* 0x000fe40007ffe0ff */
[----:B------:R-:W-:Y:S01]  /*8ce0*/  IADD3 R10, R74, -0x3f3504f3, RZ ;  /* 0xc0cafb0d4a0a7810 */ /* 0x000fe20007ffe0ff */
[----:B0-----:R-:W-:Y:S01]  /*8cf0*/  IMAD R85, R177, 0x16, RZ ;  /* 0x00000016b1557824 */ /* 0x001fe200078e02ff */
[----:B------:R-:W-:Y:S01]  /*8d00*/  FSEL R193, R12, R193, P0 ;  /* 0x000000c10cc17208 */ /* 0x000fe20000000000 */
[----:B------:R-:W-:Y:S01]  /*8d10*/  @!P6 FMUL R36, R36, 16777216 ;  /* 0x4b8000002424e820 */ /* 0x000fe20000400000 */
[----:B------:R-:W-:Y:S01]  /*8d20*/  FSEL R83, R11, R40, !P4 ;  /* 0x000000280b537208 */ /* 0x000fe20006000000 */
[----:B------:R-:W-:Y:S01]  /*8d30*/  @P3 FMUL R40, R40, 0.25 ;  /* 0x3e80000028283820 */ /* 0x000fe20000400000 */
[----:B------:R-:W-:Y:S01]  /*8d40*/  IADD3 R12, R81, -0x3f3504f3, RZ ;  /* 0xc0cafb0d510c7810 */ /* 0x000fe20007ffe0ff */
[----:B------:R-:W-:Y:S01]  /*8d50*/  @!P6 FMUL R182, R182, 16777216 ;  /* 0x4b800000b6b6e820 */ /* 0x000fe20000400000 */
[----:B------:R-:W-:Y:S01]  /*8d60*/  LOP3.LUT R6, R6, 0xff800000, RZ, 0xc0, !PT ;  /* 0xff80000006067812 */ /* 0x000fe200078ec0ff */
[----:B------:R-:W-:Y:S01]  /*8d70*/  @!P6 FMUL R40, R40, 16777216 ;  /* 0x4b8000002828e820 */ /* 0x000fe20000400000 */
[----:B------:R-:W-:Y:S01]  /*8d80*/  LOP3.LUT R11, R10, 0xff800000, RZ, 0xc0, !PT ;  /* 0xff8000000a0b7812 */ /* 0x000fe200078ec0ff */
[----:B------:R-:W-:Y:S01]  /*8d90*/  @!P6 FMUL R32, R32, 16777216 ;  /* 0x4b8000002020e820 */ /* 0x000fe20000400000 */
[----:B------:R-:W-:Y:S01]  /*8da0*/  LOP3.LUT R16, R12, 0xff800000, RZ, 0xc0, !PT ;  /* 0xff8000000c107812 */ /* 0x000fe200078ec0ff */
[----:B------:R-:W-:Y:S01]  /*8db0*/  @!P6 FMUL R178, R178, 16777216 ;  /* 0x4b800000b2b2e820 */ /* 0x000fe20000400000 */
[----:B------:R-:W-:Y:S01]  /*8dc0*/  I2FP.F32.S32 R10, R6 ;  /* 0x00000006000a7245 */ /* 0x000fe20000201400 */
[----:B------:R-:W-:Y:S01]  /*8dd0*/  @!P6 FMUL R28, R28, 16777216 ;  /* 0x4b8000001c1ce820 */ /* 0x000fe20000400000 */
[----:B------:R-:W-:Y:S01]  /*8de0*/  I2FP.F32.S32 R12, R11 ;  /* 0x0000000b000c7245 */ /* 0x000fe20000201400 */
[----:B------:R-:W-:Y:S01]  /*8df0*/  @!P6 FMUL R174, R174, 16777216 ;  /* 0x4b800000aeaee820 */ /* 0x000fe20000400000 */
[----:B------:R-:W-:Y:S01]  /*8e00*/  FSETP.GEU.AND P3, PT, |R25|, 1.175494350822287508e-38, PT ;  /* 0x008000001900780b */ /* 0x000fe20003f6e200 */
[----:B------:R-:W-:Y:S01]  /*8e10*/  FFMA.FTZ R3, R10, 1.1920928955078125e-07, R3 ;  /* 0x340000000a037823 */ /* 0x000fe20000010003 */
[----:B------:R-:W-:Y:S01]  /*8e20*/  IADD3 R14, R83, -0x3f3504f3, RZ ;  /* 0xc0cafb0d530e7810 */ /* 0x000fe20007ffe0ff */
[----:B------:R-:W-:Y:S01]  /*8e30*/  FFMA.FTZ R10, R12, 1.1920928955078125e-07, R9 ;  /* 0x340000000c0a7823 */ /* 0x000fe20000010009 */
[----:B------:R-:W-:Y:S01]  /*8e40*/  @P1 FMUL R25, R25, 0.25 ;  /* 0x3e80000019191820 */ /* 0x000fe20000400000 */
[----:B------:R-:W0:Y:S01]  /*8e50*/  MUFU.RCP R9, R40 ;  /* 0x0000002800097308 */ /* 0x000e220000001000 */
[----:B------:R-:W-:Y:S01]  /*8e60*/  LOP3.LUT R18, R14, 0xff800000, RZ, 0xc0, !PT ;  /* 0xff8000000e127812 */ /* 0x000fe200078ec0ff */
[----:B------:R-:W-:Y:S01]  /*8e70*/  @!P6 FMUL R26, R26, 16777216 ;  /* 0x4b8000001a1ae820 */ /* 0x000fe20000400000 */
[----:B------:R-:W-:Y:S01]  /*8e80*/  FSEL R15, RZ, -23, P4 ;  /* 0xc1b80000ff0f7808 */ /* 0x000fe20002000000 */
[----:B------:R-:W-:Y:S01]  /*8e90*/  @!P6 FMUL R170, R170, 16777216 ;  /* 0x4b800000aaaae820 */ /* 0x000fe20000400000 */
[----:B------:R-:W-:Y:S01]  /*8ea0*/  I2FP.F32.S32 R20, R18 ;  /* 0x0000001200147245 */ /* 0x000fe20000201400 */
[----:B------:R-:W-:Y:S01]  /*8eb0*/  @!P6 FMUL R30, R30, 16777216 ;  /* 0x4b8000001e1ee820 */ /* 0x000fe20000400000 */
        /* <DEDUP_REMOVED lines=8> */
[----:B------:R-:W-:Y:S01]  /*8f40*/  FFMA.FTZ R20, R20, 1.1920928955078125e-07, R15 ;  /* 0x3400000014147823 */ /* 0x000fe2000001000f */
[----:B------:R-:W-:Y:S01]  /*8f50*/  FSETP.GEU.AND P1, PT, |R79|, 1.175494350822287508e-38, PT ;  /* 0x008000004f00780b */ /* 0x000fe20003f2e200 */
[C---:B0-----:R-:W-:Y:S01]  /*8f60*/  FMUL R36, R9.reuse, R36 ;  /* 0x0000002409247220 */ /* 0x041fe20000400000 */
[C---:B------:R-:W-:Y:S01]  /*8f70*/  FMUL R37, R9.reuse, R182 ;  /* 0x000000b609257220 */ /* 0x040fe20000400000 */
        /* <DEDUP_REMOVED lines=13> */
[----:B------:R-:W-:Y:S01]  /*9050*/  FMUL R154, R9, R154 ;  /* 0x0000009a099a7220 */ /* 0x000fe20000400000 */
[----:B------:R-:W-:Y:S01]  /*9060*/  @P2 FMUL R79, R79, 0.25 ;  /* 0x3e8000004f4f2820 */ /* 0x000fe20000400000 */
[----:B------:R-:W0:Y:S01]  /*9070*/  MUFU.RCP R9, R25 ;  /* 0x0000001900097308 */ /* 0x000e220000001000 */
[C---:B------:R-:W-:Y:S01]  /*9080*/  FSETP.GEU.AND P2, PT, |R56|.reuse, 1.175494350822287508e-38, PT ;  /* 0x008000003800780b */ /* 0x040fe20003f4e200 */
[----:B------:R-:W-:Y:S01]  /*9090*/  @P0 FMUL R56, R56, 0.25 ;  /* 0x3e80000038380820 */ /* 0x000fe20000400000 */
[----:B------:R-:W-:Y:S01]  /*90a0*/  @!P3 FMUL R24, R24, 16777216 ;  /* 0x4b8000001818b820 */ /* 0x000fe20000400000 */
[----:B------:R-:W-:Y:S01]  /*90b0*/  @!P1 FMUL R79, R79, 16777216 ;  /* 0x4b8000004f4f9820 */ /* 0x000fe20000400000 */
[----:B------:R-:W-:Y:S01]  /*90c0*/  FSEL R13, RZ, -23, P5 ;  /* 0xc1b80000ff0d7808 */ /* 0x000fe20002800000 */
[----:B------:R-:W-:Y:S01]  /*90d0*/  @!P3 FMUL R22, R22, 16777216 ;  /* 0x4b8000001616b820 */ /* 0x000fe20000400000 */
[----:B------:R-:W-:Y:S01]  /*90e0*/  I2FP.F32.S32 R14, R16 ;  /* 0x00000010000e7245 */ /* 0x000fe20000201400 */
[----:B------:R-:W2:Y:S01]  /*90f0*/  MUFU.RCP R12, R79 ;  /* 0x0000004f000c7308 */ /* 0x000ea20000001000 */
        /* <DEDUP_REMOVED lines=8> */
[----:B0-----:R-:W-:Y:S01]  /*9180*/  FMUL R30, R9, R24 ;  /* 0x00000018091e7220 */ /* 0x001fe20000400000 */
[----:B------:R-:W-:Y:S01]  /*9190*/  @!P3 FMUL R168, R168, 16777216 ;  /* 0x4b800000a8a8b820 */ /* 0x000fe20000400000 */
[----:B------:R-:W0:Y:S01]  /*91a0*/  MUFU.RCP R24, R56 ;  /* 0x0000003800187308 */ /* 0x000e220000001000 */
        /* <DEDUP_REMOVED lines=11> */
[C---:B------:R-:W-:Y:S01]  /*9260*/  FMUL R34, R9.reuse, R22 ;  /* 0x0000001609227220 */ /* 0x040fe20000400000 */
[C---:B--2---:R-:W-:Y:S01]  /*9270*/  FMUL R13, R12.reuse, R187 ;  /* 0x000000bb0c0d7220 */ /* 0x044fe20000400000 */
[----:B------:R-:W-:Y:S01]  /*9280*/  FMUL R48, R12, R75 ;  /* 0x0000004b0c307220 */ /* 0x000fe20000400000 */
        /* <DEDUP_REMOVED lines=13> */
[----:B------:R-:W-:Y:S01]  /*9360*/  @!P1 FMUL R21, R21, 16777216 ;  /* 0x4b80000015159820 */ /* 0x000fe20000400000 */
[----:B------:R-:W-:Y:S01]  /*9370*/  FMUL R9, R9, R152 ;  /* 0x0000009809097220 */ /* 0x000fe20000400000 */
        /* <DEDUP_REMOVED lines=13> */
[C---:B0-----:R-:W-:Y:S01]  /*9450*/  FMUL R185, R24.reuse, R185 ;  /* 0x000000b918b97220 */ /* 0x041fe20000400000 */
[----:B------:R-:W-:Y:S01]  /*9460*/  FMUL R52, R24, R77 ;  /* 0x0000004d18347220 */ /* 0x000fe20000400000 */
[----:B------:R-:W-:Y:S01]  /*9470*/  @!P2 FMUL R49, R49, 16777216 ;  /* 0x4b8000003131a820 */ /* 0x000fe20000400000 */
[----:B------:R-:W-:Y:S01]  /*9480*/  IADD3 R6, R72, -R6, RZ ;  /* 0x8000000648067210 */ /* 0x000fe20007ffe0ff */
[----:B------:R-:W-:Y:S01]  /*9490*/  FMUL R46, R12, R21 ;  /* 0x000000150c2e7220 */ /* 0x000fe20000400000 */
[----:B------:R-:W-:Y:S01]  /*94a0*/  IADD3 R11, R74, -R11, RZ ;  /* 0x8000000b4a0b7210 */ /* 0x000fe20007ffe0ff */
[C---:B------:R-:W-:Y:S01]  /*94b0*/  FMUL R215, R12.reuse, R215 ;  /* 0x000000d70cd77220 */ /* 0x040fe20000400000 */
[----:B------:R-:W-:Y:S01]  /*94c0*/  F2FP.BF16.F32.PACK_AB R13, R13, R48 ;  /* 0x000000300d0d723e */ /* 0x000fe200000010ff */
        /* <DEDUP_REMOVED lines=12> */
[----:B------:R-:W-:Y:S01]  /*9590*/  FMUL R48, R24, R49 ;  /* 0x0000003118307220 */ /* 0x000fe20000400000 */
[----:B------:R-:W-:Y:S01]  /*95a0*/  F2FP.BF16.F32.PACK_AB R12, R185, R52 ;  /* 0x00000034b90c723e */ /* 0x000fe200000010ff */
[----:B------:R-:W-:Y:S01]  /*95b0*/  FADD R6, R6, -1 ;  /* 0xbf80000006067421 */ /* 0x000fe20000000000 */
[----:B------:R-:W-:Y:S01]  /*95c0*/  F2FP.BF16.F32.PACK_AB R14, R14, R9 ;  /* 0x000000090e0e723e */ /* 0x000fe200000010ff */
[----:B------:R-:W-:Y:S01]  /*95d0*/  FADD R11, R11, -1 ;  /* 0xbf8000000b0b7421 */ /* 0x000fe20000000000 */
[----:B------:R-:W-:Y:S01]  /*95e0*/  F2FP.BF16.F32.PACK_AB R15, R15, R154 ;  /* 0x0000009a0f0f723e */ /* 0x000fe200000010ff */
[----:B------:R-:W-:Y:S01]  /*95f0*/  @!P2 FMUL R213, R213, 16777216 ;  /* 0x4b800000d5d5a820 */ /* 0x000fe20000400000 */
[----:B------:R-:W-:Y:S01]  /*9600*/  MOV R49, 0x3dc6b27f ;  /* 0x3dc6b27f00317802 */ /* 0x000fe20000000f00 */
[----:B------:R-:W-:Y:S01]  /*9610*/  @!P2 FMUL R209, R209, 16777216 ;  /* 0x4b800000d1d1a820 */ /* 0x000fe20000400000 */
[----:B------:R-:W-:Y:S01]  /*9620*/  IADD3 R16, R81, -R16, RZ ;  /* 0x8000001051107210 */ /* 0x000fe20007ffe0ff */
[----:B------:R0:W-:Y:S01]  /*9630*/  STSM.16.M88.4 [R2], R12 ;  /* 0x0000000c02007844 */ /* 0x0001e20000000200 */
[----:B------:R-:W-:Y:S01]  /*9640*/  IADD3 R18, R83, -R18, RZ ;  /* 0x8000001253127210 */ /* 0x000fe20007ffe0ff */
[----:B------:R-:W-:Y:S01]  /*9650*/  FFMA.FTZ R9, R6, R49, -0.16845393180847167969 ;  /* 0xbe2c7f3006097423 */ /* 0x000fe20000010031 */
[----:B------:R-:W-:Y:S01]  /*9660*/  ISETP.GE.U32.AND P0, PT, R72, 0x7f800000, PT ;  /* 0x7f8000004800780c */ /* 0x000fe20003f06070 */
[----:B------:R-:W-:Y:S01]  /*9670*/  FADD R16, R16, -1 ;  /* 0xbf80000010107421 */ /* 0x000fe20000000000 */
[----:B------:R-:W-:Y:S01]  /*9680*/  ISETP.GE.U32.AND P5, PT, R81, 0x7f800000, PT ;  /* 0x7f8000005100780c */ /* 0x000fe20003fa6070 */
[----:B------:R-:W-:Y:S01]  /*9690*/  FFMA.FTZ R9, R6, R9, 0.1716887056827545166 ;  /* 0x3e2fcf2a06097423 */ /* 0x000fe20000010009 */
[----:B------:R-:W-:Y:S01]  /*96a0*/  FADD R18, R18, -1 ;  /* 0xbf80000012127421 */ /* 0x000fe20000000000 */
[----:B------:R-:W-:Y:S01]  /*96b0*/  ISETP.GE.U32.AND P1, PT, R74, 0x7f800000, PT ;  /* 0x7f8000004a00780c */ /* 0x000fe20003f26070 */
[----:B------:R-:W-:Y:S01]  /*96c0*/  @!P2 FMUL R53, R53, 16777216 ;  /* 0x4b8000003535a820 */ /* 0x000fe20000400000 */
[C---:B------:R-:W-:Y:S01]  /*96d0*/  FFMA.FTZ R9, R6.reuse, R9, -0.17900948226451873779 ;  /* 0xbe374e4306097423 */ /* 0x040fe20000010009 */
[----:B------:R-:W-:Y:S01]  /*96e0*/  ISETP.GE.U32.AND P4, PT, R83, 0x7f800000, PT ;  /* 0x7f8000005300780c */ /* 0x000fe20003f86070 */
[----:B------:R-:W-:Y:S01]  /*96f0*/  @!P2 FMUL R205, R205, 16777216 ;  /* 0x4b800000cdcda820 */ /* 0x000fe20000400000 */
[----:B------:R-:W-:Y:S01]  /*9700*/  @!P2 FMUL R57, R57, 16777216 ;  /* 0x4b8000003939a820 */ /* 0x000fe20000400000 */
[----:B------:R-:W-:Y:S01]  /*9710*/  FFMA.FTZ R9, R6, R9, 0.20512372255325317383 ;  /* 0x3e520bf406097423 */ /* 0x000fe20000010009 */
[----:B------:R-:W-:Y:S01]  /*9720*/  @!P2 FMUL R201, R201, 16777216 ;  /* 0x4b800000c9c9a820 */ /* 0x000fe20000400000 */
[CC--:B0-----:R-:W-:Y:S01]  /*9730*/  FFMA.FTZ R12, R11.reuse, R49.reuse, -0.16845393180847167969 ;  /* 0xbe2c7f300b0c7423 */ /* 0x0c1fe20000010031 */
[-C--:B------:R-:W-:Y:S01]  /*9740*/  FFMA.FTZ R13, R16, R49.reuse, -0.16845393180847167969 ;  /* 0xbe2c7f30100d7423 */ /* 0x080fe20000010031 */
[----:B------:R-:W-:Y:S01]  /*9750*/  FFMA.FTZ R15, R18, R49, -0.16845393180847167969 ;  /* 0xbe2c7f30120f7423 */ /* 0x000fe20000010031 */
[----:B------:R-:W-:Y:S01]  /*9760*/  FFMA.FTZ R9, R6, R9, -0.24046532809734344482 ;  /* 0xbe763c8b06097423 */ /* 0x000fe20000010009 */
[C---:B------:R-:W-:Y:S01]  /*9770*/  FFMA.FTZ R12, R11.reuse, R12, 0.1716887056827545166 ;  /* 0x3e2fcf2a0b0c7423 */ /* 0x040fe2000001000c */
[----:B------:R-:W-:Y:S01]  /*9780*/  FFMA.FTZ R13, R16, R13, 0.1716887056827545166 ;  /* 0x3e2fcf2a100d7423 */ /* 0x000fe2000001000d */
[----:B------:R-:W-:Y:S01]  /*9790*/  FFMA.FTZ R15, R18, R15, 0.1716887056827545166 ;  /* 0x3e2fcf2a120f7423 */ /* 0x000fe2000001000f */
[----:B------:R-:W-:Y:S01]  /*97a0*/  FFMA.FTZ R9, R6, R9, 0.28857114911079406738 ;  /* 0x3e93bf9906097423 */ /* 0x000fe20000010009 */
[C---:B------:R-:W-:Y:S01]  /*97b0*/  FFMA.FTZ R12, R11.reuse, R12, -0.17900948226451873779 ;  /* 0xbe374e430b0c7423 */ /* 0x040fe2000001000c */
[----:B------:R-:W-:Y:S01]  /*97c0*/  FFMA.FTZ R13, R16, R13, -0.17900948226451873779 ;  /* 0xbe374e43100d7423 */ /* 0x000fe2000001000d */
[----:B------:R-:W-:Y:S01]  /*97d0*/  FFMA.FTZ R15, R18, R15, -0.17900948226451873779 ;  /* 0xbe374e43120f7423 */ /* 0x000fe2000001000f */
[----:B------:R-:W-:Y:S01]  /*97e0*/  FFMA.FTZ R9, R6, R9, -0.36067417263984680176 ;  /* 0xbeb8aa4906097423 */ /* 0x000fe20000010009 */
[C---:B------:R-:W-:Y:S01]  /*97f0*/  FFMA.FTZ R12, R11.reuse, R12, 0.20512372255325317383 ;  /* 0x3e520bf40b0c7423 */ /* 0x040fe2000001000c */
[----:B------:R-:W-:Y:S01]  /*9800*/  FFMA.FTZ R13, R16, R13, 0.20512372255325317383 ;  /* 0x3e520bf4100d7423 */ /* 0x000fe2000001000d */
[----:B------:R-:W-:Y:S01]  /*9810*/  FFMA.FTZ R15, R18, R15, 0.20512372255325317383 ;  /* 0x3e520bf4120f7423 */ /* 0x000fe2000001000f */
[----:B------:R-:W-:Y:S01]  /*9820*/  FFMA.FTZ R9, R6, R9, 0.48089820146560668945 ;  /* 0x3ef6384a06097423 */ /* 0x000fe20000010009 */
[C---:B------:R-:W-:Y:S01]  /*9830*/  FFMA.FTZ R12, R11.reuse, R12, -0.24046532809734344482 ;  /* 0xbe763c8b0b0c7423 */ /* 0x040fe2000001000c */
[----:B------:R-:W-:Y:S01]  /*9840*/  FFMA.FTZ R13, R16, R13, -0.24046532809734344482 ;  /* 0xbe763c8b100d7423 */ /* 0x000fe2000001000d */
[----:B------:R-:W-:Y:S01]  /*9850*/  FFMA.FTZ R15, R18, R15, -0.24046532809734344482 ;  /* 0xbe763c8b120f7423 */ /* 0x000fe2000001000f */
[----:B------:R-:W-:Y:S01]  /*9860*/  FFMA.FTZ R9, R6, R9, -0.72134751081466674805 ;  /* 0xbf38aa3b06097423 */ /* 0x000fe20000010009 */
[C---:B------:R-:W-:Y:S01]  /*9870*/  FFMA.FTZ R12, R11.reuse, R12, 0.28857114911079406738 ;  /* 0x3e93bf990b0c7423 */ /* 0x040fe2000001000c */
[----:B------:R-:W-:Y:S01]  /*9880*/  FFMA.FTZ R13, R16, R13, 0.28857114911079406738 ;  /* 0x3e93bf99100d7423 */ /* 0x000fe2000001000d */
[----:B------:R-:W-:Y:S01]  /*9890*/  FFMA.FTZ R15, R18, R15, 0.28857114911079406738 ;  /* 0x3e93bf99120f7423 */ /* 0x000fe2000001000f */
[----:B------:R-:W-:Y:S01]  /*98a0*/  FMUL R9, R6, R9 ;  /* 0x0000000906097220 */ /* 0x000fe20000400000 */
[C---:B------:R-:W-:Y:S01]  /*98b0*/  FFMA.FTZ R12, R11.reuse, R12, -0.36067417263984680176 ;  /* 0xbeb8aa490b0c7423 */ /* 0x040fe2000001000c */
[----:B------:R-:W-:Y:S01]  /*98c0*/  FFMA.FTZ R13, R16, R13, -0.36067417263984680176 ;  /* 0xbeb8aa49100d7423 */ /* 0x000fe2000001000d */
[----:B------:R-:W-:Y:S01]  /*98d0*/  FFMA.FTZ R15, R18, R15, -0.36067417263984680176 ;  /* 0xbeb8aa49120f7423 */ /* 0x000fe2000001000f */
[----:B------:R-:W-:Y:S01]  /*98e0*/  FMUL R9, R6, R9 ;  /* 0x0000000906097220 */ /* 0x000fe20000400000 */
[C---:B------:R-:W-:Y:S01]  /*98f0*/  FFMA.FTZ R12, R11.reuse, R12, 0.48089820146560668945 ;  /* 0x3ef6384a0b0c7423 */ /* 0x040fe2000001000c */
[----:B------:R-:W-:Y:S01]  /*9900*/  FFMA.FTZ R13, R16, R13, 0.48089820146560668945 ;  /* 0x3ef6384a100d7423 */ /* 0x000fe2000001000d */
[----:B------:R-:W-:Y:S01]  /*9910*/  FFMA.FTZ R15, R18, R15, 0.48089820146560668945 ;  /* 0x3ef6384a120f7423 */ /* 0x000fe2000001000f */
[----:B------:R-:W-:Y:S01]  /*9920*/  FFMA.FTZ R6, R6, 1.4426950216293334961, R9 ;  /* 0x3fb8aa3b06067823 */ /* 0x000fe20000010009 */
[----:B------:R-:W-:Y:S01]  /*9930*/  FFMA.FTZ R12, R11, R12, -0.72134751081466674805 ;  /* 0xbf38aa3b0b0c7423 */ /* 0x000fe2000001000c */
[----:B------:R-:W-:Y:S01]  /*9940*/  FFMA.FTZ R13, R16, R13, -0.72134751081466674805 ;  /* 0xbf38aa3b100d7423 */ /* 0x000fe2000001000d */
[----:B------:R-:W-:Y:S01]  /*9950*/  FFMA.FTZ R15, R18, R15, -0.72134751081466674805 ;  /* 0xbf38aa3b120f7423 */ /* 0x000fe2000001000f */
[----:B------:R-:W-:Y:S01]  /*9960*/  FADD R3, R3, R6 ;  /* 0x0000000603037221 */ /* 0x000fe20000000000 */
[----:B------:R-:W-:Y:S01]  /*9970*/  FMUL R12, R11, R12 ;  /* 0x0000000c0b0c7220 */ /* 0x000fe20000400000 */
[----:B------:R-:W-:Y:S01]  /*9980*/  FMUL R13, R16, R13 ;  /* 0x0000000d100d7220 */ /* 0x000fe20000400000 */
[----:B------:R-:W-:Y:S01]  /*9990*/  FMUL R15, R18, R15 ;  /* 0x0000000f120f7220 */ /* 0x000fe20000400000 */
[----:B------:R-:W-:Y:S01]  /*99a0*/  @!P2 FMUL R61, R61, 16777216 ;  /* 0x4b8000003d3da820 */ /* 0x000fe20000400000 */
[----:B------:R-:W-:Y:S01]  /*99b0*/  FMUL R12, R11, R12 ;  /* 0x0000000c0b0c7220 */ /* 0x000fe20000400000 */
[----:B------:R-:W-:Y:S01]  /*99c0*/  FMUL R13, R16, R13 ;  /* 0x0000000d100d7220 */ /* 0x000fe20000400000 */
[----:B------:R-:W-:Y:S01]  /*99d0*/  FMUL R15, R18, R15 ;  /* 0x0000000f120f7220 */ /* 0x000fe20000400000 */
[----:B------:R-:W-:Y:S01]  /*99e0*/  @!P2 FMUL R197, R197, 16777216 ;  /* 0x4b800000c5c5a820 */ /* 0x000fe20000400000 */
[----:B------:R-:W-:Y:S01]  /*99f0*/  FFMA.FTZ R11, R11, 1.4426950216293334961, R12 ;  /* 0x3fb8aa3b0b0b7823 */ /* 0x000fe2000001000c */
[----:B------:R-:W-:Y:S01]  /*9a00*/  FFMA.FTZ R16, R16, 1.4426950216293334961, R13 ;  /* 0x3fb8aa3b10107823 */ /* 0x000fe2000001000d */
[----:B------:R-:W-:Y:S01]  /*9a10*/  @P5 MOV R12, 0x7f800000 ;  /* 0x7f800000000c5802 */ /* 0x000fe20000000f00 */
[----:B------:R-:W-:Y:S01]  /*9a20*/  FFMA.FTZ R15, R18, 1.4426950216293334961, R15 ;  /* 0x3fb8aa3b120f7823 */ /* 0x000fe2000001000f */
[----:B------:R-:W-:Y:S01]  /*9a30*/  FADD R6, R10, R11 ;  /* 0x0000000b0a067221 */ /* 0x000fe20000000000 */
[----:B------:R-:W-:Y:S01]  /*9a40*/  @P0 MOV R11, 0x7f800000 ;  /* 0x7f800000000b0802 */ /* 0x000fe20000000f00 */
[----:B------:R-:W-:Y:S01]  /*9a50*/  FADD R9, R17, R16 ;  /* 0x0000001011097221 */ /* 0x000fe20000000000 */
[----:B------:R-:W-:Y:S01]  /*9a60*/  @P5 FFMA.FTZ R9, R81, R12, +INF ;  /* 0x7f80000051095423 */ /* 0x000fe2000001000c */
[----:B------:R-:W-:Y:S01]  /*9a70*/  @P1 MOV R13, 0x7f800000 ;  /* 0x7f800000000d1802 */ /* 0x000fe20000000f00 */
[----:B------:R-:W-:Y:S01]  /*9a80*/  FADD R10, R20, R15 ;  /* 0x0000000f140a7221 */ /* 0x000fe20000000000 */
[----:B------:R-:W-:Y:S01]  /*9a90*/  @P0 FFMA.FTZ R3, R72, R11, +INF ;  /* 0x7f80000048030423 */ /* 0x000fe2000001000b */
[----:B------:R-:W-:Y:S01]  /*9aa0*/  LOP3.LUT R11, R222, 0xff, RZ, 0xc0, !PT ;  /* 0x000000ffde0b7812 */ /* 0x000fe200078ec0ff */
[----:B------:R-:W-:Y:S01]  /*9ab0*/  @!P2 FMUL R65, R65, 16777216 ;  /* 0x4b8000004141a820 */ /* 0x000fe20000400000 */
[----:B------:R-:W-:Y:S01]  /*9ac0*/  @P4 MOV R12, 0x7f800000 ;  /* 0x7f800000000c4802 */ /* 0x000fe20000000f00 */
[----:B------:R-:W-:Y:S01]  /*9ad0*/  @P1 FFMA.FTZ R6, R74, R13, +INF ;  /* 0x7f8000004a061423 */ /* 0x000fe2000001000d */
[----:B------:R-:W-:Y:S01]  /*9ae0*/  LEA R11, R11, UR7, 0x4 ;  /* 0x000000070b0b7c11 */ /* 0x000fe2000f8e20ff */
[----:B------:R-:W-:Y:S01]  /*9af0*/  @!P2 FMUL R193, R193, 16777216 ;  /* 0x4b800000c1c1a820 */ /* 0x000fe20000400000 */
[----:B------:R-:W-:Y:S01]  /*9b00*/  @!P2 FMUL R69, R69, 16777216 ;  /* 0x4b8000004545a820 */ /* 0x000fe20000400000 */
[----:B------:R-:W-:Y:S01]  /*9b10*/  @P4 FFMA.FTZ R10, R83, R12, +INF ;  /* 0x7f800000530a4423 */ /* 0x000fe2000001000c */
[----:B------:R-:W-:Y:S01]  /*9b20*/  BAR.SYNC.DEFER_BLOCKING 0x0 ;  /* 0x0000000000007b1d */ /* 0x000fe20000010000 */
[----:B------:R-:W-:Y:S01]  /*9b30*/  @!P2 FMUL R189, R189, 16777216 ;  /* 0x4b800000bdbda820 */ /* 0x000fe20000400000 */
[----:B------:R-:W-:Y:S01]  /*9b40*/  @!P2 FMUL R73, R73, 16777216 ;  /* 0x4b8000004949a820 */ /* 0x000fe20000400000 */
        /* <DEDUP_REMOVED lines=13> */
[----:B------:R-:W-:Y:S01]  /*9c20*/  F2FP.BF16.F32.PACK_AB R21, R21, R70 ;  /* 0x000000461515723e */ /* 0x000fe200000010ff */
[C---:B------:R-:W-:Y:S01]  /*9c30*/  IMAD R69, R177.reuse, 0xe, RZ ;  /* 0x0000000eb1457824 */ /* 0x040fe200078e02ff */
[----:B------:R-:W-:Y:S01]  /*9c40*/  F2FP.BF16.F32.PACK_AB R22, R22, R25 ;  /* 0x000000191616723e */ /* 0x000fe200000010ff */
[----:B------:R-:W-:Y:S01]  /*9c50*/  IMAD R77, R177, 0x12, RZ ;  /* 0x00000012b14d7824 */ /* 0x000fe200078e02ff */
[----:B------:R-:W-:Y:S01]  /*9c60*/  F2FP.BF16.F32.PACK_AB R20, R189, R24 ;  /* 0x00000018bd14723e */ /* 0x000fe200000010ff */
[----:B------:R-:W-:Y:S01]  /*9c70*/  IMAD R89, R177, 0x18, RZ ;  /* 0x00000018b1597824 */ /* 0x000fe200078e02ff */
[----:B------:R-:W-:Y:S01]  /*9c80*/  F2FP.BF16.F32.PACK_AB R23, R23, R158 ;  /* 0x0000009e1717723e */ /* 0x000fe200000010ff */
[----:B------:R-:W-:Y:S01]  /*9c90*/  IMAD R93, R177, 0x1a, RZ ;  /* 0x0000001ab15d7824 */ /* 0x000fe200078e02ff */
[----:B------:R-:W0:Y:S01]  /*9ca0*/  LDS.128 R12, [R11] ;  /* 0x000000000b0c7984 */ /* 0x000e220000000c00 */
[----:B------:R-:W-:Y:S01]  /*9cb0*/  F2FP.BF16.F32.PACK_AB R67, R19, R166 ;  /* 0x000000a61343723e */ /* 0x000fe200000010ff */
[----:B------:R-:W-:Y:S01]  /*9cc0*/  IMAD R97, R177, 0x1c, RZ ;  /* 0x0000001cb1617824 */ /* 0x000fe200078e02ff */
[----:B------:R-:W-:Y:S01]  /*9cd0*/  F2FP.BF16.F32.PACK_AB R24, R193, R68 ;  /* 0x00000044c118723e */ /* 0x000fe200000010ff */
[----:B------:R-:W-:Y:S01]  /*9ce0*/  BAR.SYNC.DEFER_BLOCKING 0x0 ;  /* 0x0000000000007b1d */ /* 0x000fe20000010000 */
        /* <DEDUP_REMOVED lines=8> */
[----:B------:R-:W-:Y:S01]  /*9d70*/  F2FP.BF16.F32.PACK_AB R65, R199, R62 ;  /* 0x0000003ec741723e */ /* 0x000fe200000010ff */
[C---:B------:R-:W-:Y:S01]  /*9d80*/  IMAD R121, R177.reuse, 0x28, RZ ;  /* 0x00000028b1797824 */ /* 0x040fe200078e02ff */
[----:B------:R-:W-:Y:S01]  /*9d90*/  F2FP.BF16.F32.PACK_AB R66, R44, R45 ;  /* 0x0000002d2c42723e */ /* 0x000fe200000010ff */
[----:B------:R-:W-:Y:S01]  /*9da0*/  IMAD R125, R177, 0x2a, RZ ;  /* 0x0000002ab17d7824 */ /* 0x000fe200078e02ff */
[----:B------:R-:W-:Y:S01]  /*9db0*/  F2FP.BF16.F32.PACK_AB R60, R201, R60 ;  /* 0x0000003cc93c723e */ /* 0x000fe200000010ff */
[----:B------:R-:W2:Y:S01]  /*9dc0*/  LDC.64 R44, c[0x0][0x228] ;  /* 0x00008a00ff2c7b82 */ /* 0x000ea20000000a00 */
[----:B------:R-:W-:Y:S01]  /*9dd0*/  F2FP.BF16.F32.PACK_AB R61, R203, R58 ;  /* 0x0000003acb3d723e */ /* 0x000fe200000010ff */
[C---:B------:R-:W-:Y:S01]  /*9de0*/  IMAD R79, R177.reuse, 0x13, RZ ;  /* 0x00000013b14f7824 */ /* 0x040fe200078e02ff */
[----:B------:R-:W-:Y:S01]  /*9df0*/  F2FP.BF16.F32.PACK_AB R62, R42, R43 ;  /* 0x0000002b2a3e723e */ /* 0x000fe200000010ff */
[C---:B------:R-:W-:Y:S01]  /*9e00*/  IMAD R139, R177.reuse, 0x2c, RZ ;  /* 0x0000002cb18b7824 */ /* 0x040fe200078e02ff */
[----:B------:R-:W-:Y:S01]  /*9e10*/  F2FP.BF16.F32.PACK_AB R63, R40, R41 ;  /* 0x00000029283f723e */ /* 0x000fe200000010ff */
[C---:B------:R-:W-:Y:S01]  /*9e20*/  IMAD R151, R177.reuse, 0x2e, RZ ;  /* 0x0000002eb1977824 */ /* 0x040fe200078e02ff */
[----:B------:R-:W-:Y:S01]  /*9e30*/  F2FP.BF16.F32.PACK_AB R58, R30, R31 ;  /* 0x0000001f1e3a723e */ /* 0x000fe200000010ff */
[----:B------:R-:W-:Y:S01]  /*9e40*/  IMAD R159, R177, 0x30, RZ ;  /* 0x00000030b19f7824 */ /* 0x000fe200078e02ff */
[----:B------:R-:W-:Y:S01]  /*9e50*/  F2FP.BF16.F32.PACK_AB R59, R28, R29 ;  /* 0x0000001d1c3b723e */ /* 0x000fe200000010ff */
[----:B------:R-:W-:Y:S01]  /*9e60*/  STSM.16.M88.4 [R2], R20 ;  /* 0x0000001402007844 */ /* 0x000fe20000000200 */
        /* <DEDUP_REMOVED lines=11> */
[C---:B------:R-:W-:Y:S01]  /*9f20*/  IMAD R91, R177.reuse, 0x19, RZ ;  /* 0x00000019b15b7824 */ /* 0x040fe200078e02ff */
[----:B------:R-:W-:Y:S01]  /*9f30*/  LOP3.LUT R220, R222, 0xff, RZ, 0xc0, !PT ;  /* 0x000000ffdedc7812 */ /* 0x000fe200078ec0ff */
[C---:B------:R-:W-:Y:S01]  /*9f40*/  IMAD R175, R177.reuse, 0x38, RZ ;  /* 0x00000038b1af7824 */ /* 0x040fe200078e02ff */
[CC--:B------:R-:W-:Y:S01]  /*9f50*/  LEA R47, R177.reuse, R177.reuse, 0x1 ;  /* 0x000000b1b12f7211 */ /* 0x0c0fe200078e08ff */
[C---:B------:R-:W-:Y:S01]  /*9f60*/  IMAD R95, R177.reuse, 0x1b, RZ ;  /* 0x0000001bb15f7824 */ /* 0x040fe200078e02ff */
[----:B-1----:R-:W-:Y:S01]  /*9f70*/  LEA R218, R218, R220, 0x8 ;  /* 0x000000dcdada7211 */ /* 0x002fe200078e40ff */
[C---:B------:R-:W-:Y:S01]  /*9f80*/  IMAD R147, R177.reuse, 0x3a, RZ ;  /* 0x0000003ab1937824 */ /* 0x040fe200078e02ff */
[C---:B------:R-:W-:Y:S01]  /*9f90*/  SHF.L.U32 R49, R177.reuse, 0x2, RZ ;  /* 0x00000002b1317819 */ /* 0x040fe200000006ff */
[C---:B------:R-:W-:Y:S01]  /*9fa0*/  IMAD R135, R177.reuse, 0x3c, RZ ;  /* 0x0000003cb1877824 */ /* 0x040fe200078e02ff */
[-C--:B------:R-:W-:Y:S01]  /*9fb0*/  LEA R51, R177, R177.reuse, 0x2 ;  /* 0x000000b1b1337211 */ /* 0x080fe200078e10ff */
[----:B------:R-:W-:Y:S01]  /*9fc0*/  IMAD R41, R218, UR5, RZ ;  /* 0x00000005da297c24 */ /* 0x000fe2000f8e02ff */
[----:B------:R-:W-:Y:S01]  /*9fd0*/  USHF.L.U32 UR5, UR4, 0x1, URZ ;  /* 0x0000000104057899 */ /* 0x000fe2000800063f */
[----:B------:R-:W-:Y:S01]  /*9fe0*/  FSETP.NEU.AND P1, PT, R81, RZ, PT ;  /* 0x000000ff5100720b */ /* 0x000fe20003f2d000 */
[C---:B------:R-:W-:Y:S01]  /*9ff0*/  IMAD R81, R177.reuse, 0x14, RZ ;  /* 0x00000014b1517824 */ /* 0x040fe200078e02ff */
[----:B------:R-:W-:Y:S01]  /*a000*/  LEA R71, R177, -R177, 0x4 ;  /* 0x800000b1b1477211 */ /* 0x000fe200078e20ff */
[C---:B------:R-:W-:Y:S01]  /*a010*/  IMAD.HI R42, R41.reuse, 0x2, RZ ;  /* 0x00000002292a7827 */ /* 0x040fe200078e02ff */
[----:B------:R-:W1:Y:S01]  /*a020*/  LDS.128 R16, [R11] ;  /* 0x000000000b107984 */ /* 0x000e620000000c00 */
[----:B------:R-:W-:-:S02]  /*a030*/  SHF.L.U32 R43, R41, 0x1, RZ ;  /* 0x00000001292b7819 */ /* 0x000fc400000006ff */
[----:B------:R-:W-:Y:S01]  /*a040*/  FSETP.NEU.AND P3, PT, R72, RZ, PT ;  /* 0x000000ff4800720b */ /* 0x000fe20003f6d000 */
[----:B------:R-:W-:Y:S01]  /*a050*/  BAR.SYNC.DEFER_BLOCKING 0x0 ;  /* 0x0000000000007b1d */ /* 0x000fe20000010000 */
[----:B--2---:R-:W-:Y:S01]  /*a060*/  IADD3 R40, P4, P5, R43, UR5, R44 ;  /* 0x000000052b287c10 */ /* 0x004fe2000fd9e02c */
[----:B------:R-:W-:Y:S01]  /*a070*/  UIMAD.WIDE UR4, UR4, 0x2, URZ ;  /* 0x00000002040478a5 */ /* 0x000fe2000f8e023f */
[----:B------:R-:W-:Y:S01]  /*a080*/  FSETP.NEU.AND P2, PT, R74, RZ, PT ;  /* 0x000000ff4a00720b */ /* 0x000fe20003f4d000 */
[C---:B------:R-:W-:Y:S01]  /*a090*/  IMAD R99, R177.reuse, 0x1d, RZ ;  /* 0x0000001db1637824 */ /* 0x040fe200078e02ff */
[C---:B------:R-:W-:Y:S01]  /*a0a0*/  SHF.L.U32 R73, R177.reuse, 0x4, RZ ;  /* 0x00000004b1497819 */ /* 0x040fe200000006ff */
[C---:B------:R-:W-:Y:S01]  /*a0b0*/  IMAD R127, R177.reuse, 0x3e, RZ ;  /* 0x0000003eb17f7824 */ /* 0x040fe200078e02ff */
[C---:B------:R-:W-:Y:S01]  /*a0c0*/  LEA R75, R177.reuse, R177, 0x4 ;  /* 0x000000b1b14b7211 */ /* 0x040fe200078e20ff */
[C---:B------:R-:W-:Y:S01]  /*a0d0*/  IMAD R179, R177.reuse, 0x42, RZ ;  /* 0x00000042b1b37824 */ /* 0x040fe200078e02ff */
[----:B------:R-:W-:Y:S01]  /*a0e0*/  IADD3.X R41, R42, UR5, R45, P4, P5 ;  /* 0x000000052a297c10 */ /* 0x000fe2000a7ea42d */
[C---:B------:R-:W-:Y:S01]  /*a0f0*/  IMAD R181, R177.reuse, 0x44, RZ ;  /* 0x00000044b1b57824 */ /* 0x040fe200078e02ff */
[C---:B------:R-:W-:Y:S01]  /*a100*/  SHF.L.U32 R45, R177.reuse, 0x1, RZ ;  /* 0x00000001b12d7819 */ /* 0x040fe200000006ff */
[C---:B------:R-:W-:Y:S01]  /*a110*/  IMAD R183, R177.reuse, 0x46, RZ ;  /* 0x00000046b1b77824 */ /* 0x040fe200078e02ff */
[CC--:B------:R-:W-:Y:S01]  /*a120*/  LEA R44, P5, R177.reuse, R40.reuse, 0x2 ;  /* 0x00000028b12c7211 */ /* 0x0c0fe200078a10ff */
[----:B------:R-:W-:Y:S01]  /*a130*/  IMAD R185, R177, 0x48, RZ ;  /* 0x00000048b1b97824 */ /* 0x000fe200078e02ff */
[----:B------:R-:W-:Y:S01]  /*a140*/  IADD3 R42, P4, R45, R40, RZ ;  /* 0x000000282d2a7210 */ /* 0x000fe20007f9e0ff */
[----:B------:R-:W-:Y:S01]  /*a150*/  IMAD R111, R177, 0x23, RZ ;  /* 0x00000023b16f7824 */ /* 0x000fe200078e02ff */
[-C--:B------:R-:W-:Y:S01]  /*a160*/  LEA.HI.X.SX32 R45, R45, R41.reuse, 0x1, P5 ;  /* 0x000000292d2d7211 */ /* 0x080fe200028f0eff */
[C---:B------:R-:W-:Y:S01]  /*a170*/  IMAD R187, R177.reuse, 0x4a, RZ ;  /* 0x0000004ab1bb7824 */ /* 0x040fe200078e02ff */
[C---:B------:R-:W-:Y:S01]  /*a180*/  LEA.HI.X.SX32 R43, R177.reuse, R41, 0x1, P4 ;  /* 0x00000029b12b7211 */ /* 0x040fe200020f0eff */
[----:B------:R-:W-:Y:S01]  /*a190*/  IMAD R189, R177, 0x4c, RZ ;  /* 0x0000004cb1bd7824 */ /* 0x000fe200078e02ff */
[----:B------:R-:W-:Y:S01]  /*a1a0*/  FSETP.NEU.AND P0, PT, R83, RZ, PT ;  /* 0x000000ff5300720b */ /* 0x000fe20003f0d000 */
[C---:B------:R-:W-:Y:S01]  /*a1b0*/  IMAD R83, R177.reuse, 0x15, RZ ;  /* 0x00000015b1537824 */ /* 0x040fe200078e02ff */
[CC--:B------:R-:W-:Y:S01]  /*a1c0*/  LEA R103, R177.reuse, -R177.reuse, 0x5 ;  /* 0x800000b1b1677211 */ /* 0x0c0fe200078e28ff */
[----:B------:R-:W-:Y:S01]  /*a1d0*/  STSM.16.M88.4 [R2], R24 ;  /* 0x0000001802007844 */ /* 0x000fe20000000200 */
[C---:B------:R-:W-:Y:S01]  /*a1e0*/  SHF.L.U32 R105, R177.reuse, 0x5, RZ ;  /* 0x00000005b1697819 */ /* 0x040fe200000006ff */
[C---:B------:R-:W-:Y:S01]  /*a1f0*/  IMAD R191, R177.reuse, 0x4e, RZ ;  /* 0x0000004eb1bf7824 */ /* 0x040fe200078e02ff */
[CC--:B------:R-:W-:Y:S01]  /*a200*/  LEA R107, R177.reuse, R177.reuse, 0x5 ;  /* 0x000000b1b16b7211 */ /* 0x0c0fe200078e28ff */
[----:B------:R-:W-:Y:S01]  /*a210*/  BAR.SYNC.DEFER_BLOCKING 0x0 ;  /* 0x0000000000007b1d */ /* 0x000fe20000010000 */
[C---:B------:R-:W-:Y:S01]  /*a220*/  IMAD R115, R177.reuse, 0x25, RZ ;  /* 0x00000025b1737824 */ /* 0x040fe200078e02ff */
[C---:B------:R-:W-:Y:S01]  /*a230*/  LEA R131, R177.reuse, -R177, 0x6 ;  /* 0x800000b1b1837211 */ /* 0x040fe200078e30ff */
[----:B------:R-:W-:Y:S01]  /*a240*/  IMAD R193, R177, 0x50, RZ ;  /* 0x00000050b1c17824 */ /* 0x000fe200078e02ff */
[----:B------:R-:W-:Y:S01]  /*a250*/  FSEL R9, R9, -INF , P1 ;  /* 0xff80000009097808 */ /* 0x000fe20000800000 */
[C---:B------:R-:W-:Y:S01]  /*a260*/  IMAD R119, R177.reuse, 0x27, RZ ;  /* 0x00000027b1777824 */ /* 0x040fe200078e02ff */
[----:B------:R-:W-:Y:S01]  /*a270*/  FSEL R10, R10, -INF , P0 ;  /* 0xff8000000a0a7808 */ /* 0x000fe20000000000 */
[C---:B------:R-:W-:Y:S01]  /*a280*/  IMAD R195, R177.reuse, 0x52, RZ ;  /* 0x00000052b1c37824 */ /* 0x040fe200078e02ff */
[----:B------:R-:W-:Y:S01]  /*a290*/  ULDC UR4, c[0x0][0x27c] ;  /* 0x00009f0000047ab9 */ /* 0x000fe20000000800 */
[C---:B------:R-:W-:Y:S01]  /*a2a0*/  IMAD R197, R177.reuse, 0x54, RZ ;  /* 0x00000054b1c57824 */ /* 0x040fe200078e02ff */
[----:B------:R-:W-:Y:S01]  /*a2b0*/  UIMAD UR4, UR6, UR4, URZ ;  /* 0x00000004060472a4 */ /* 0x000fe2000f8e023f */
[----:B------:R-:W-:-:S02]  /*a2c0*/  IMAD R123, R177, 0x29, RZ ;  /* 0x00000029b17b7824 */ /* 0x000fc400078e02ff */
[----:B------:R-:W-:Y:S01]  /*a2d0*/  FFMA R7, R10, 0.69314718246459960938, R7 ;  /* 0x3f3172180a077823 */ /* 0x000fe20000000007 */
[C---:B------:R-:W-:Y:S01]  /*a2e0*/  IMAD R199, R177.reuse, 0x56, RZ ;  /* 0x00000056b1c77824 */ /* 0x040fe200078e02ff */
[----:B------:R-:W-:Y:S01]  /*a2f0*/  USHF.L.U32 UR6, UR4, 0x2, URZ ;  /* 0x0000000204067899 */ /* 0x000fe2000800063f */
[C---:B------:R-:W-:Y:S01]  /*a300*/  IMAD R201, R177.reuse, 0x58, RZ ;  /* 0x00000058b1c97824 */ /* 0x040fe200078e02ff */
[----:B------:R-:W-:Y:S01]  /*a310*/  UIMAD.WIDE UR4, UR4, 0x4, URZ ;  /* 0x00000004040478a5 */ /* 0x000fe2000f8e023f */
[C---:B------:R-:W-:Y:S02]  /*a320*/  IMAD R203, R177.reuse, 0x5a, RZ ;  /* 0x0000005ab1cb7824 */ /* 0x040fe400078e02ff */
[C---:B------:R-:W-:Y:S02]  /*a330*/  IMAD R133, R177.reuse, 0x2b, RZ ;  /* 0x0000002bb1857824 */ /* 0x040fe400078e02ff */
[C---:B------:R-:W-:Y:S02]  /*a340*/  IMAD R205, R177.reuse, 0x5c, RZ ;  /* 0x0000005cb1cd7824 */ /* 0x040fe400078e02ff */
[C---:B------:R-:W-:Y:S01]  /*a350*/  IMAD R145, R177.reuse, 0x2d, RZ ;  /* 0x0000002db1917824 */ /* 0x040fe200078e02ff */
[----:B------:R-:W2:Y:S01]  /*a360*/  LDS.128 R20, [R11] ;  /* 0x000000000b147984 */ /* 0x000ea20000000c00 */
[----:B------:R-:W-:-:S02]  /*a370*/  IMAD R207, R177, 0x5e, RZ ;  /* 0x0000005eb1cf7824 */ /* 0x000fc400078e02ff */
[C---:B------:R-:W-:Y:S01]  /*a380*/  IMAD R209, R177.reuse, 0x60, RZ ;  /* 0x00000060b1d17824 */ /* 0x040fe200078e02ff */
[----:B------:R-:W-:Y:S01]  /*a390*/  BAR.SYNC.DEFER_BLOCKING 0x0 ;  /* 0x0000000000007b1d */ /* 0x000fe20000010000 */
[C---:B------:R-:W-:Y:S02]  /*a3a0*/  IMAD R157, R177.reuse, 0x2f, RZ ;  /* 0x0000002fb19d7824 */ /* 0x040fe400078e02ff */
[C---:B------:R-:W-:Y:S02]  /*a3b0*/  IMAD R211, R177.reuse, 0x62, RZ ;  /* 0x00000062b1d37824 */ /* 0x040fe400078e02ff */
[C---:B------:R-:W-:Y:S02]  /*a3c0*/  IMAD R161, R177.reuse, 0x31, RZ ;  /* 0x00000031b1a17824 */ /* 0x040fe400078e02ff */
[C---:B------:R-:W-:Y:S02]  /*a3d0*/  IMAD R217, R177.reuse, 0x68, RZ ;  /* 0x00000068b1d97824 */ /* 0x040fe400078e02ff */
[----:B------:R-:W-:-:S02]  /*a3e0*/  IMAD R165, R177, 0x33, RZ ;  /* 0x00000033b1a57824 */ /* 0x000fc400078e02ff */
[C---:B------:R-:W-:Y:S02]  /*a3f0*/  IMAD R219, R177.reuse, 0x6a, RZ ;  /* 0x0000006ab1db7824 */ /* 0x040fe400078e02ff */
[C---:B------:R-:W-:Y:S02]  /*a400*/  IMAD R221, R177.reuse, 0x6c, RZ ;  /* 0x0000006cb1dd7824 */ /* 0x040fe400078e02ff */
[C---:B------:R-:W-:Y:S02]  /*a410*/  IMAD R169, R177.reuse, 0x35, RZ ;  /* 0x00000035b1a97824 */ /* 0x040fe400078e02ff */
[C---:B------:R-:W-:Y:S02]  /*a420*/  IMAD R223, R177.reuse, 0x6e, RZ ;  /* 0x0000006eb1df7824 */ /* 0x040fe400078e02ff */
[C---:B------:R-:W-:Y:S02]  /*a430*/  IMAD R225, R177.reuse, 0x70, RZ ;  /* 0x00000070b1e17824 */ /* 0x040fe400078e02ff */
[----:B------:R-:W-:-:S02]  /*a440*/  IMAD R227, R177, 0x72, RZ ;  /* 0x00000072b1e37824 */ /* 0x000fc400078e02ff */
[C---:B------:R-:W-:Y:S01]  /*a450*/  IMAD R173, R177.reuse, 0x37, RZ ;  /* 0x00000037b1ad7824 */ /* 0x040fe200078e02ff */
[----:B------:R3:W-:Y:S01]  /*a460*/  STSM.16.M88.4 [R2], R64 ;  /* 0x0000004002007844 */ /* 0x0007e20000000200 */
[C---:B------:R-:W-:Y:S02]  /*a470*/  IMAD R229, R177.reuse, 0x74, RZ ;  /* 0x00000074b1e57824 */ /* 0x040fe400078e02ff */
[C---:B------:R-:W-:Y:S01]  /*a480*/  IMAD R153, R177.reuse, 0x39, RZ ;  /* 0x00000039b1997824 */ /* 0x040fe200078e02ff */
[----:B------:R-:W-:Y:S01]  /*a490*/  BAR.SYNC.DEFER_BLOCKING 0x0 ;  /* 0x0000000000007b1d */ /* 0x000fe20000010000 */
[C---:B------:R-:W-:Y:S02]  /*a4a0*/  IMAD R231, R177.reuse, 0x76, RZ ;  /* 0x00000076b1e77824 */ /* 0x040fe400078e02ff */
[C---:B------:R-:W-:Y:S02]  /*a4b0*/  IMAD R155, R177.reuse, 0x78, RZ ;  /* 0x00000078b19b7824 */ /* 0x040fe400078e02ff */
[----:B------:R-:W-:-:S02]  /*a4c0*/  IMAD R141, R177, 0x3b, RZ ;  /* 0x0000003bb18d7824 */ /* 0x000fc400078e02ff */
[C---:B------:R-:W-:Y:S02]  /*a4d0*/  IMAD R149, R177.reuse, 0x7a, RZ ;  /* 0x0000007ab1957824 */ /* 0x040fe400078e02ff */
[C---:B------:R-:W-:Y:S02]  /*a4e0*/  IMAD R143, R177.reuse, 0x7e, RZ ;  /* 0x0000007eb18f7824 */ /* 0x040fe400078e02ff */
[C---:B------:R-:W-:Y:S02]  /*a4f0*/  IMAD R137, R177.reuse, 0x7c, RZ ;  /* 0x0000007cb1897824 */ /* 0x040fe400078e02ff */
[C---:B---3--:R-:W-:Y:S02]  /*a500*/  IMAD R65, R177.reuse, 0xc, RZ ;  /* 0x0000000cb1417824 */ /* 0x048fe400078e02ff */
[C---:B------:R-:W-:Y:S02]  /*a510*/  IMAD R67, R177.reuse, 0xd, RZ ;  /* 0x0000000db1437824 */ /* 0x040fe400078e02ff */
[C---:B------:R-:W-:Y:S01]  /*a520*/  IMAD R129, R177.reuse, 0x3d, RZ ;  /* 0x0000003db1817824 */ /* 0x040fe200078e02ff */
[----:B------:R-:W3:Y:S01]  /*a530*/  LDS.128 R24, [R11] ;  /* 0x000000000b187984 */ /* 0x000ee20000000c00 */
[----:B------:R-:W-:Y:S06]  /*a540*/  BAR.SYNC.DEFER_BLOCKING 0x0 ;  /* 0x0000000000007b1d */ /* 0x000fec0000010000 */
[----:B------:R4:W-:Y:S02]  /*a550*/  STSM.16.M88.4 [R2], R60 ;  /* 0x0000003c02007844 */ /* 0x0009e40000000200 */
[----:B------:R-:W-:Y:S01]  /*a560*/  BAR.SYNC.DEFER_BLOCKING 0x0 ;  /* 0x0000000000007b1d */ /* 0x000fe20000010000 */
[----:B----4-:R-:W-:-:S02]  /*a570*/  IMAD R61, R177, 0xa, RZ ;  /* 0x0000000ab13d7824 */ /* 0x010fc400078e02ff */
[----:B------:R-:W-:-:S03]  /*a580*/  IMAD R63, R177, 0xb, RZ ;  /* 0x0000000bb13f7824 */ /* 0x000fc600078e02ff */
[----:B------:R-:W-:-:S04]  /*a590*/  IADD3 R50, P5, R61, R40, RZ ;  /* 0x000000283d327210 */ /* 0x000fc80007fbe0ff */
[----:B------:R-:W-:Y:S01]  /*a5a0*/  LEA.HI.X.SX32 R51, R51, R41, 0x1, P5 ;  /* 0x0000002933337211 */ /* 0x000fe200028f0eff */
[----:B------:R-:W4:Y:S01]  /*a5b0*/  LDS.128 R28, [R11] ;  /* 0x000000000b1c7984 */ /* 0x000f220000000c00 */
[----:B------:R-:W-:Y:S06]  /*a5c0*/  BAR.SYNC.DEFER_BLOCKING 0x0 ;  /* 0x0000000000007b1d */ /* 0x000fec0000010000 */
[----:B------:R0:W-:Y:S02]  /*a5d0*/  STSM.16.M88.4 [R2], R56 ;  /* 0x0000003802007844 */ /* 0x0001e40000000200 */
[----:B------:R-:W-:Y:S01]  /*a5e0*/  BAR.SYNC.DEFER_BLOCKING 0x0 ;  /* 0x0000000000007b1d */ /* 0x000fe20000010000 */
[----:B0-----:R-:W-:-:S02]  /*a5f0*/  F2FP.BF16.F32.PACK_AB R58, R38, R39 ;  /* 0x00000027263a723e */ /* 0x001fc400000010ff */
[----:B------:R-:W-:Y:S02]  /*a600*/  F2FP.BF16.F32.PACK_AB R59, R36, R37 ;  /* 0x00000025243b723e */ /* 0x000fe400000010ff */
[----:B------:R-:W-:Y:S01]  /*a610*/  F2FP.BF16.F32.PACK_AB R57, R215, R46 ;  /* 0x0000002ed739723e */ /* 0x000fe200000010ff */
[----:B------:R-:W-:Y:S01]  /*a620*/  IMAD R215, R177, 0x66, RZ ;  /* 0x00000066b1d77824 */ /* 0x000fe200078e02ff */
[----:B------:R-:W-:Y:S01]  /*a630*/  F2FP.BF16.F32.PACK_AB R56, R213, R48 ;  /* 0x00000030d538723e */ /* 0x000fe200000010ff */
[C---:B------:R-:W-:Y:S01]  /*a640*/  IMAD R213, R177.reuse, 0x64, RZ ;  /* 0x00000064b1d57824 */ /* 0x040fe200078e02ff */
[----:B------:R-:W-:Y:S01]  /*a650*/  LEA R48, P4, R177, R40, 0x3 ;  /* 0x00000028b1307211 */ /* 0x000fe200078818ff */
[----:B------:R-:W0:Y:S03]  /*a660*/  LDS.128 R32, [R11] ;  /* 0x000000000b207984 */ /* 0x000e260000000c00 */
[----:B------:R-:W-:Y:S01]  /*a670*/  LEA.HI.X.SX32 R49, R49, R41, 0x1, P4 ;  /* 0x0000002931317211 */ /* 0x000fe200020f0eff */
[----:B------:R-:W-:Y:S06]  /*a680*/  BAR.SYNC.DEFER_BLOCKING 0x0 ;  /* 0x0000000000007b1d */ /* 0x000fec0000010000 */
[----:B------:R1:W-:Y:S02]  /*a690*/  STSM.16.M88.4 [R2], R52 ;  /* 0x0000003402007844 */ /* 0x0003e40000000200 */
[----:B------:R-:W-:Y:S01]  /*a6a0*/  BAR.SYNC.DEFER_BLOCKING 0x0 ;  /* 0x0000000000007b1d */ /* 0x000fe20000010000 */
[C---:B-1----:R-:W-:Y:S01]  /*a6b0*/  IMAD R53, R177.reuse, 0x6, RZ ;  /* 0x00000006b1357824 */ /* 0x042fe200078e02ff */
[----:B------:R-:W-:-:S02]  /*a6c0*/  LEA R55, R177, -R177, 0x3 ;  /* 0x800000b1b1377211 */ /* 0x000fc400078e18ff */
[-C--:B------:R-:W-:Y:S02]  /*a6d0*/  IADD3 R54, P4, R69, R40.reuse, RZ ;  /* 0x0000002845367210 */ /* 0x080fe40007f9e0ff */
[-C--:B------:R-:W-:Y:S02]  /*a6e0*/  IADD3 R46, P6, R53, R40.reuse, RZ ;  /* 0x00000028352e7210 */ /* 0x080fe40007fde0ff */
[-C--:B------:R-:W-:Y:S02]  /*a6f0*/  LEA.HI.X.SX32 R55, R55, R41.reuse, 0x1, P4 ;  /* 0x0000002937377211 */ /* 0x080fe400020f0eff */
[-C--:B------:R-:W-:Y:S02]  /*a700*/  LEA.HI.X.SX32 R47, R47, R41.reuse, 0x1, P6 ;  /* 0x000000292f2f7211 */ /* 0x080fe400030f0eff */
[----:B------:R-:W-:Y:S01]  /*a710*/  IADD3 R52, P6, R65, R40, RZ ;  /* 0x0000002841347210 */ /* 0x000fe20007fde0ff */
[----:B------:R-:W1:Y:S01]  /*a720*/  LDS.128 R36, [R11] ;  /* 0x000000000b247984 */ /* 0x000e620000000c00 */
[----:B------:R-:W-:Y:S02]  /*a730*/  BAR.SYNC.DEFER_BLOCKING 0x0 ;  /* 0x0000000000007b1d */ /* 0x000fe40000010000 */
[----:B------:R-:W-:-:S02]  /*a740*/  LEA.HI.X.SX32 R53, R53, R41, 0x1, P6 ;  /* 0x0000002935357211 */ /* 0x000fc400030f0eff */
[----:B------:R-:W-:-:S04]  /*a750*/  IADD3 R60, P4, R81, R40, RZ ;  /* 0x00000028513c7210 */ /* 0x000fc80007f9e0ff */
[----:B------:R-:W-:Y:S02]  /*a760*/  LEA.HI.X.SX32 R61, R61, R41, 0x1, P4 ;  /* 0x000000293d3d7211 */ /* 0x000fe400020f0eff */
[----:B------:R-:W-:-:S04]  /*a770*/  IADD3 R66, P4, R93, R40, RZ ;  /* 0x000000285d427210 */ /* 0x000fc80007f9e0ff */
[----:B------:R-:W-:Y:S02]  /*a780*/  LEA.HI.X.SX32 R67, R67, R41, 0x1, P4 ;  /* 0x0000002943437211 */ /* 0x000fe400020f0eff */
[----:B------:R-:W-:-:S04]  /*a790*/  LEA R72, P4, R177, R40, 0x5 ;  /* 0x00000028b1487211 */ /* 0x000fc800078828ff */
[-C--:B------:R-:W-:Y:S02]  /*a7a0*/  LEA.HI.X.SX32 R73, R73, R41.reuse, 0x1, P4 ;  /* 0x0000002949497211 */ /* 0x080fe400020f0eff */
[-C--:B------:R-:W-:Y:S01]  /*a7b0*/  IADD3 R78, P4, R117, R40.reuse, RZ ;  /* 0x00000028754e7210 */ /* 0x080fe20007f9e0ff */
[----:B------:R2:W-:Y:S03]  /*a7c0*/  STSM.16.M88.4 [R2], R56 ;  /* 0x0000003802007844 */ /* 0x0005e60000000200 */
[----:B------:R-:W-:Y:S01]  /*a7d0*/  LEA.HI.X.SX32 R79, R79, R41, 0x1, P4 ;  /* 0x000000294f4f7211 */ /* 0x000fe200020f0eff */
[----:B------:R-:W-:Y:S01]  /*a7e0*/  BAR.SYNC.DEFER_BLOCKING 0x0 ;  /* 0x0000000000007b1d */ /* 0x000fe20000010000 */
[----:B------:R-:W-:Y:S02]  /*a7f0*/  IADD3 R84, P4, R139, R40, RZ ;  /* 0x000000288b547210 */ /* 0x000fe40007f9e0ff */
[----:B--2---:R-:W-:-:S02]  /*a800*/  SHF.L.U32 R57, R177, 0x3, RZ ;  /* 0x00000003b1397819 */ /* 0x004fc400000006ff */
[CC--:B------:R-:W-:Y:S02]  /*a810*/  LEA R56, P5, R177.reuse, R40.reuse, 0x4 ;  /* 0x00000028b1387211 */ /* 0x0c0fe400078a20ff */
[----:B------:R-:W-:Y:S02]  /*a820*/  LEA R59, R177, R177, 0x3 ;  /* 0x000000b1b13b7211 */ /* 0x000fe400078e18ff */
[-C--:B------:R-:W-:Y:S02]  /*a830*/  IADD3 R58, P6, R77, R40.reuse, RZ ;  /* 0x000000284d3a7210 */ /* 0x080fe40007fde0ff */
[-C--:B------:R-:W-:Y:S02]  /*a840*/  LEA.HI.X.SX32 R57, R57, R41.reuse, 0x1, P5 ;  /* 0x0000002939397211 */ /* 0x080fe400028f0eff */
[-C--:B------:R-:W-:Y:S02]  /*a850*/  IADD3 R62, P5, R85, R40.reuse, RZ ;  /* 0x00000028553e7210 */ /* 0x080fe40007fbe0ff */
[----:B------:R-:W-:Y:S01]  /*a860*/  LEA.HI.X.SX32 R59, R59, R41, 0x1, P6 ;  /* 0x000000293b3b7211 */ /* 0x000fe200030f0eff */
[----:B------:R2:W-:Y:S01]  /*a870*/  STG.E.U16 desc[UR24][R40.64], R12 ;  /* 0x0000000c28007986 */ /* 0x0005e2000c101518 */
[----:B------:R-:W-:-:S02]  /*a880*/  IADD3 R64, P6, R89, R40, RZ ;  /* 0x0000002859407210 */ /* 0x000fc40007fde0ff */
[-C--:B------:R-:W-:Y:S02]  /*a890*/  LEA.HI.X.SX32 R63, R63, R41.reuse, 0x1, P5 ;  /* 0x000000293f3f7211 */ /* 0x080fe400028f0eff */
[-C--:B------:R-:W-:Y:S02]  /*a8a0*/  IADD3 R68, P5, R97, R40.reuse, RZ ;  /* 0x0000002861447210 */ /* 0x080fe40007fbe0ff */
[-C--:B------:R-:W-:Y:S02]  /*a8b0*/  LEA.HI.X.SX32 R65, R65, R41.reuse, 0x1, P6 ;  /* 0x0000002941417211 */ /* 0x080fe400030f0eff */
[-C--:B------:R-:W-:Y:S02]  /*a8c0*/  IADD3 R70, P6, R101, R40.reuse, RZ ;  /* 0x0000002865467210 */ /* 0x080fe40007fde0ff */
[----:B------:R-:W-:Y:S02]  /*a8d0*/  LEA.HI.X.SX32 R69, R69, R41, 0x1, P5 ;  /* 0x0000002945457211 */ /* 0x000fe400028f0eff */
[----:B------:R-:W-:-:S02]  /*a8e0*/  IADD3 R74, P5, R109, R40, RZ ;  /* 0x000000286d4a7210 */ /* 0x000fc40007fbe0ff */
[-C--:B------:R-:W-:Y:S02]  /*a8f0*/  LEA.HI.X.SX32 R71, R71, R41.reuse, 0x1, P6 ;  /* 0x0000002947477211 */ /* 0x080fe400030f0eff */
[-C--:B------:R-:W-:Y:S02]  /*a900*/  IADD3 R76, P6, R113, R40.reuse, RZ ;  /* 0x00000028714c7210 */ /* 0x080fe40007fde0ff */
[-C--:B------:R-:W-:Y:S02]  /*a910*/  LEA.HI.X.SX32 R75, R75, R41.reuse, 0x1, P5 ;  /* 0x000000294b4b7211 */ /* 0x080fe400028f0eff */
[-C--:B------:R-:W-:Y:S02]  /*a920*/  IADD3 R80, P5, R121, R40.reuse, RZ ;  /* 0x0000002879507210 */ /* 0x080fe40007fbe0ff */
[----:B------:R-:W-:Y:S02]  /*a930*/  LEA.HI.X.SX32 R77, R77, R41, 0x1, P6 ;  /* 0x000000294d4d7211 */ /* 0x000fe400030f0eff */
[----:B------:R-:W-:-:S02]  /*a940*/  IADD3 R82, P6, R125, R40, RZ ;  /* 0x000000287d527210 */ /* 0x000fc40007fde0ff */
[----:B--2---:R-:W-:Y:S02]  /*a950*/  PRMT R12, R12, 0x7632, R12 ;  /* 0x000076320c0c7816 */ /* 0x004fe4000000000c */
[-C--:B------:R-:W-:Y:S02]  /*a960*/  LEA.HI.X.SX32 R81, R81, R41.reuse, 0x1, P5 ;  /* 0x0000002951517211 */ /* 0x080fe400028f0eff */
[-C--:B------:R-:W-:Y:S01]  /*a970*/  IADD3 R86, P5, R151, R40.reuse, RZ ;  /* 0x0000002897567210 */ /* 0x080fe20007fbe0ff */
[----:B------:R2:W-:Y:S01]  /*a980*/  STG.E.U16 desc[UR24][R42.64], R12 ;  /* 0x0000000c2a007986 */ /* 0x0005e2000c101518 */
[----:B------:R-:W-:Y:S02]  /*a990*/  LEA.HI.X.SX32 R83, R83, R41, 0x1, P6 ;  /* 0x0000002953537211 */ /* 0x000fe400030f0eff */
[----:B------:R-:W-:Y:S01]  /*a9a0*/  IADD3 R88, P6, R159, R40, RZ ;  /* 0x000000289f587210 */ /* 0x000fe20007fde0ff */
[----:B------:R3:W-:Y:S01]  /*a9b0*/  STG.E.U16 desc[UR24][R44.64], R13 ;  /* 0x0000000d2c007986 */ /* 0x0007e2000c101518 */
[----:B------:R-:W-:-:S02]  /*a9c0*/  PRMT R2, R13, 0x7632, R2 ;  /* 0x000076320d027816 */ /* 0x000fc40000000002 */
[-C--:B------:R-:W-:Y:S02]  /*a9d0*/  LEA.HI.X.SX32 R85, R85, R41.reuse, 0x1, P4 ;  /* 0x0000002955557211 */ /* 0x080fe400020f0eff */
[-C--:B------:R-:W-:Y:S01]  /*a9e0*/  IADD3 R90, P4, R163, R40.reuse, RZ ;  /* 0x00000028a35a7210 */ /* 0x080fe20007f9e0ff */
[----:B------:R4:W-:Y:S01]  /*a9f0*/  STG.E.U16 desc[UR24][R46.64], R2 ;  /* 0x000000022e007986 */ /* 0x0009e2000c101518 */
[-C--:B------:R-:W-:Y:S02]  /*aa00*/  LEA.HI.X.SX32 R87, R87, R41.reuse, 0x1, P5 ;  /* 0x0000002957577211 */ /* 0x080fe400028f0eff */
[----:B--2---:R-:W-:Y:S01]  /*aa10*/  PRMT R43, R14, 0x7632, R43 ;  /* 0x000076320e2b7816 */ /* 0x004fe2000000002b */
[----:B------:R2:W-:Y:S01]  /*aa20*/  STG.E.U16 desc[UR24][R48.64], R14 ;  /* 0x0000000e30007986 */ /* 0x0005e2000c101518 */
[----:B------:R-:W-:Y:S02]  /*aa30*/  IADD3 R92, P5, R167, R40, RZ ;  /* 0x00000028a75c7210 */ /* 0x000fe40007fbe0ff */
[----:B------:R-:W-:Y:S01]  /*aa40*/  LEA.HI.X.SX32 R89, R89, R41, 0x1, P6 ;  /* 0x0000002959597211 */ /* 0x000fe200030f0eff */
[----:B------:R-:W-:Y:S01]  /*aa50*/  STG.E.U16 desc[UR24][R50.64], R43 ;  /* 0x0000002b32007986 */ /* 0x000fe2000c101518 */
[----:B---3--:R-:W-:-:S02]  /*aa60*/  PRMT R45, R15, 0x7632, R45 ;  /* 0x000076320f2d7816 */ /* 0x008fc4000000002d */
[-C--:B------:R-:W-:Y:S01]  /*aa70*/  IADD3 R94, P6, R171, R40.reuse, RZ ;  /* 0x00000028ab5e7210 */ /* 0x080fe20007fde0ff */
[----:B------:R3:W-:Y:S01]  /*aa80*/  STG.E.U16 desc[UR24][R52.64], R15 ;  /* 0x0000000f34007986 */ /* 0x0007e2000c101518 */
[----:B----4-:R-:W-:Y:S02]  /*aa90*/  PRMT R47, R16, 0x7632, R47 ;  /* 0x00007632102f7816 */ /* 0x010fe4000000002f */
[-C--:B------:R-:W-:Y:S01]  /*aaa0*/  LEA.HI.X.SX32 R91, R91, R41.reuse, 0x1, P4 ;  /* 0x000000295b5b7211 */ /* 0x080fe200020f0eff */
[----:B------:R-:W-:Y:S01]  /*aab0*/  STG.E.U16 desc[UR24][R54.64], R45 ;  /* 0x0000002d36007986 */ /* 0x000fe2000c101518 */
[----:B------:R-:W-:Y:S02]  /*aac0*/  IADD3 R96, P4, R175, R40, RZ ;  /* 0x00000028af607210 */ /* 0x000fe40007f9e0ff */
[----:B------:R-:W-:Y:S01]  /*aad0*/  LEA.HI.X.SX32 R93, R93, R41, 0x1, P5 ;  /* 0x000000295d5d7211 */ /* 0x000fe200028f0eff */
[----:B------:R-:W-:Y:S01]  /*aae0*/  STG.E.U16 desc[UR24][R56.64], R16 ;  /* 0x0000001038007986 */ /* 0x000fe2000c101518 */
[----:B------:R-:W-:-:S02]  /*aaf0*/  PRMT R12, R17, 0x7632, R12 ;  /* 0x00007632110c7816 */ /* 0x000fc4000000000c */
[-C--:B------:R-:W-:Y:S01]  /*ab00*/  IADD3 R98, P5, R147, R40.reuse, RZ ;  /* 0x0000002893627210 */ /* 0x080fe20007fbe0ff */
[----:B------:R-:W-:Y:S01]  /*ab10*/  STG.E.U16 desc[UR24][R58.64], R47 ;  /* 0x0000002f3a007986 */ /* 0x000fe2000c101518 */
[-C--:B------:R-:W-:Y:S02]  /*ab20*/  LEA.HI.X.SX32 R95, R95, R41.reuse, 0x1, P6 ;  /* 0x000000295f5f7211 */ /* 0x080fe400030f0eff */
[----:B------:R-:W-:Y:S01]  /*ab30*/  IADD3 R100, P6, R135, R40, RZ ;  /* 0x0000002887647210 */ /* 0x000fe20007fde0ff */
[----:B------:R-:W-:Y:S01]  /*ab40*/  STG.E.U16 desc[UR24][R60.64], R17 ;  /* 0x000000113c007986 */ /* 0x000fe2000c101518 */
[----:B------:R-:W-:Y:S02]  /*ab50*/  PRMT R2, R18, 0x7632, R2 ;  /* 0x0000763212027816 */ /* 0x000fe40000000002 */
[----:B------:R-:W-:Y:S01]  /*ab60*/  LEA.HI.X.SX32 R97, R97, R41, 0x1, P4 ;  /* 0x0000002961617211 */ /* 0x000fe200020f0eff */
[----:B------:R4:W-:Y:S01]  /*ab70*/  STG.E.U16 desc[UR24][R62.64], R12 ;  /* 0x0000000c3e007986 */ /* 0x0009e2000c101518 */
[----:B------:R-:W-:-:S02]  /*ab80*/  PRMT R13, R19, 0x7632, R13 ;  /* 0x00007632130d7816 */ /* 0x000fc4000000000d */
[-C--:B------:R-:W-:Y:S01]  /*ab90*/  IADD3 R102, P4, R127, R40.reuse, RZ ;  /* 0x000000287f667210 */ /* 0x080fe20007f9e0ff */
[----:B------:R-:W-:Y:S01]  /*aba0*/  STG.E.U16 desc[UR24][R64.64], R18 ;  /* 0x0000001240007986 */ /* 0x000fe2000c101518 */
[-C--:B------:R-:W-:Y:S02]  /*abb0*/  LEA.HI.X.SX32 R99, R99, R41.reuse, 0x1, P5 ;  /* 0x0000002963637211 */ /* 0x080fe400028f0eff */
[-C--:B------:R-:W-:Y:S01]  /*abc0*/  LEA R104, P5, R177, R40.reuse, 0x6 ;  /* 0x00000028b1687211 */ /* 0x080fe200078a30ff */
[----:B------:R1:W-:Y:S01]  /*abd0*/  STG.E.U16 desc[UR24][R66.64], R2 ;  /* 0x0000000242007986 */ /* 0x0003e2000c101518 */
[----:B------:R-:W-:Y:S02]  /*abe0*/  LEA.HI.X.SX32 R101, R101, R41, 0x1, P6 ;  /* 0x0000002965657211 */ /* 0x000fe400030f0eff */
[----:B--2---:R-:W-:Y:S01]  /*abf0*/  PRMT R14, R20, 0x7632, R14 ;  /* 0x00007632140e7816 */ /* 0x004fe2000000000e */
[----:B------:R-:W-:Y:S01]  /*ac00*/  STG.E.U16 desc[UR24][R68.64], R19 ;  /* 0x0000001344007986 */ /* 0x000fe2000c101518 */
[----:B------:R-:W-:-:S02]  /*ac10*/  IADD3 R106, P6, R179, R40, RZ ;  /* 0x00000028b36a7210 */ /* 0x000fc40007fde0ff */
[----:B---3--:R-:W-:Y:S01]  /*ac20*/  PRMT R15, R21, 0x7632, R15 ;  /* 0x00007632150f7816 */ /* 0x008fe2000000000f */
[----:B------:R-:W-:Y:S01]  /*ac30*/  STG.E.U16 desc[UR24][R70.64], R13 ;  /* 0x0000000d46007986 */ /* 0x000fe2000c101518 */
[-C--:B------:R-:W-:Y:S02]  /*ac40*/  LEA.HI.X.SX32 R103, R103, R41.reuse, 0x1, P4 ;  /* 0x0000002967677211 */ /* 0x080fe400020f0eff */
[-C--:B------:R-:W-:Y:S01]  /*ac50*/  IADD3 R108, P4, R181, R40.reuse, RZ ;  /* 0x00000028b56c7210 */ /* 0x080fe20007f9e0ff */
[----:B------:R2:W-:Y:S01]  /*ac60*/  STG.E.U16 desc[UR24][R72.64], R20 ;  /* 0x0000001448007986 */ /* 0x0005e2000c101518 */
[----:B------:R-:W-:Y:S02]  /*ac70*/  LEA.HI.X.SX32 R105, R105, R41, 0x1, P5 ;  /* 0x0000002969697211 */ /* 0x000fe400028f0eff */
[----:B----4-:R-:W-:Y:S01]  /*ac80*/  PRMT R12, R22, 0x7632, R12 ;  /* 0x00007632160c7816 */ /* 0x010fe2000000000c */
[----:B------:R-:W-:Y:S01]  /*ac90*/  STG.E.U16 desc[UR24][R74.64], R14 ;  /* 0x0000000e4a007986 */ /* 0x000fe2000c101518 */
[----:B------:R-:W-:-:S02]  /*aca0*/  IADD3 R110, P5, R183, R40, RZ ;  /* 0x00000028b76e7210 */ /* 0x000fc40007fbe0ff */
[-C--:B------:R-:W-:Y:S01]  /*acb0*/  LEA.HI.X.SX32 R107, R107, R41.reuse, 0x1, P6 ;  /* 0x000000296b6b7211 */ /* 0x080fe200030f0eff */
[----:B------:R-:W-:Y:S01]  /*acc0*/  STG.E.U16 desc[UR24][R76.64], R21 ;  /* 0x000000154c007986 */ /* 0x000fe2000c101518 */
[-C--:B------:R-:W-:Y:S02]  /*acd0*/  IADD3 R112, P6, R185, R40.reuse, RZ ;  /* 0x00000028b9707210 */ /* 0x080fe40007fde0ff */
[-C--:B------:R-:W-:Y:S01]  /*ace0*/  LEA.HI.X.SX32 R109, R109, R41.reuse, 0x1, P4 ;  /* 0x000000296d6d7211 */ /* 0x080fe200020f0eff */
[----:B------:R3:W-:Y:S01]  /*acf0*/  STG.E.U16 desc[UR24][R78.64], R15 ;  /* 0x0000000f4e007986 */ /* 0x0007e2000c101518 */
[-C--:B------:R-:W-:Y:S02]  /*ad00*/  IADD3 R114, P4, R187, R40.reuse, RZ ;  /* 0x00000028bb727210 */ /* 0x080fe40007f9e0ff */
[----:B------:R-:W-:Y:S01]  /*ad10*/  LEA.HI.X.SX32 R111, R111, R41, 0x1, P5 ;  /* 0x000000296f6f7211 */ /* 0x000fe200028f0eff */
[----:B------:R4:W-:Y:S01]  /*ad20*/  STG.E.U16 desc[UR24][R80.64], R22 ;  /* 0x0000001650007986 */ /* 0x0009e2000c101518 */
[----:B------:R-:W-:-:S02]  /*ad30*/  IADD3 R116, P5, R189, R40, RZ ;  /* 0x00000028bd747210 */ /* 0x000fc40007fbe0ff */
[-C--:B------:R-:W-:Y:S01]  /*ad40*/  LEA.HI.X.SX32 R113, R113, R41.reuse, 0x1, P6 ;  /* 0x0000002971717211 */ /* 0x080fe200030f0eff */
[----:B------:R4:W-:Y:S01]  /*ad50*/  STG.E.U16 desc[UR24][R82.64], R12 ;  /* 0x0000000c52007986 */ /* 0x0009e2000c101518 */
[-C--:B------:R-:W-:Y:S02]  /*ad60*/  IADD3 R118, P6, R191, R40.reuse, RZ ;  /* 0x00000028bf767210 */ /* 0x080fe40007fde0ff */
[-C--:B------:R-:W-:Y:S01]  /*ad70*/  LEA.HI.X.SX32 R115, R115, R41.reuse, 0x1, P4 ;  /* 0x0000002973737211 */ /* 0x080fe200020f0eff */
[----:B------:R-:W4:Y:S01]  /*ad80*/  LDS.128 R12, [R11] ;  /* 0x000000000b0c7984 */ /* 0x000f220000000c00 */
[-C--:B------:R-:W-:Y:S02]  /*ad90*/  IADD3 R120, P4, R193, R40.reuse, RZ ;  /* 0x00000028c1787210 */ /* 0x080fe40007f9e0ff */
[----:B------:R-:W-:Y:S01]  /*ada0*/  LEA.HI.X.SX32 R117, R117, R41, 0x1, P5 ;  /* 0x0000002975757211 */ /* 0x000fe200028f0eff */
[----:B------:R4:W-:Y:S01]  /*adb0*/  STG.E.U16 desc[UR24][R84.64], R23 ;  /* 0x0000001754007986 */ /* 0x0009e2000c101518 */
[----:B------:R-:W-:-:S02]  /*adc0*/  IADD3 R122, P5, R195, R40, RZ ;  /* 0x00000028c37a7210 */ /* 0x000fc40007fbe0ff */
[-C--:B------:R-:W-:Y:S02]  /*add0*/  LEA.HI.X.SX32 R119, R119, R41.reuse, 0x1, P6 ;  /* 0x0000002977777211 */ /* 0x080fe400030f0eff */
[-C--:B------:R-:W-:Y:S02]  /*ade0*/  IADD3 R124, P6, R197, R40.reuse, RZ ;  /* 0x00000028c57c7210 */ /* 0x080fe40007fde0ff */
[----:B------:R-:W-:Y:S02]  /*adf0*/  PRMT R43, R23, 0x7632, R43 ;  /* 0x00007632172b7816 */ /* 0x000fe4000000002b */
[----:B------:R-:W-:Y:S02]  /*ae00*/  LEA.HI.X.SX32 R121, R121, R41, 0x1, P4 ;  /* 0x0000002979797211 */ /* 0x000fe400020f0eff */
[----:B------:R-:W-:Y:S01]  /*ae10*/  PRMT R45, R24, 0x7632, R45 ;  /* 0x00007632182d7816 */ /* 0x000fe2000000002d */
[----:B------:R4:W-:Y:S01]  /*ae20*/  STG.E.U16 desc[UR24][R86.64], R43 ;  /* 0x0000002b56007986 */ /* 0x0009e2000c101518 */
[----:B------:R-:W-:-:S02]  /*ae30*/  IADD3 R132, P4, R199, R40, RZ ;  /* 0x00000028c7847210 */ /* 0x000fc40007f9e0ff */
[-C--:B------:R-:W-:Y:S01]  /*ae40*/  LEA.HI.X.SX32 R123, R123, R41.reuse, 0x1, P5 ;  /* 0x000000297b7b7211 */ /* 0x080fe200028f0eff */
[----:B------:R-:W-:Y:S01]  /*ae50*/  STG.E.U16 desc[UR24][R88.64], R24 ;  /* 0x0000001858007986 */ /* 0x000fe2000c101518 */
[-C--:B------:R-:W-:Y:S02]  /*ae60*/  IADD3 R138, P5, R201, R40.reuse, RZ ;  /* 0x00000028c98a7210 */ /* 0x080fe40007fbe0ff */
[----:B------:R-:W-:Y:S01]  /*ae70*/  LEA.HI.X.SX32 R125, R125, R41, 0x1, P6 ;  /* 0x000000297d7d7211 */ /* 0x000fe200030f0eff */
[----:B------:R-:W-:Y:S01]  /*ae80*/  STG.E.U16 desc[UR24][R90.64], R45 ;  /* 0x0000002d5a007986 */ /* 0x000fe2000c101518 */
[----:B------:R-:W-:Y:S02]  /*ae90*/  PRMT R47, R25, 0x7632, R47 ;  /* 0x00007632192f7816 */ /* 0x000fe4000000002f */
[----:B------:R-:W-:Y:S01]  /*aea0*/  IADD3 R144, P6, R203, R40, RZ ;  /* 0x00000028cb907210 */ /* 0x000fe20007fde0ff */
[----:B------:R-:W-:Y:S01]  /*aeb0*/  STG.E.U16 desc[UR24][R92.64], R25 ;  /* 0x000000195c007986 */ /* 0x000fe2000c101518 */
[----:B------:R-:W-:-:S02]  /*aec0*/  PRMT R49, R26, 0x7632, R49 ;  /* 0x000076321a317816 */ /* 0x000fc40000000031 */
[-C--:B------:R-:W-:Y:S01]  /*aed0*/  LEA.HI.X.SX32 R133, R133, R41.reuse, 0x1, P4 ;  /* 0x0000002985857211 */ /* 0x080fe200020f0eff */
[----:B------:R-:W-:Y:S01]  /*aee0*/  STG.E.U16 desc[UR24][R94.64], R47 ;  /* 0x0000002f5e007986 */ /* 0x000fe2000c101518 */
[-C--:B------:R-:W-:Y:S02]  /*aef0*/  IADD3 R150, P4, R205, R40.reuse, RZ ;  /* 0x00000028cd967210 */ /* 0x080fe40007f9e0ff */
[-C--:B------:R-:W-:Y:S01]  /*af00*/  LEA.HI.X.SX32 R139, R139, R41.reuse, 0x1, P5 ;  /* 0x000000298b8b7211 */ /* 0x080fe200028f0eff */
[----:B------:R-:W-:Y:S01]  /*af10*/  STG.E.U16 desc[UR24][R96.64], R26 ;  /* 0x0000001a60007986 */ /* 0x000fe2000c101518 */
[----:B------:R-:W-:Y:S02]  /*af20*/  PRMT R51, R27, 0x7632, R51 ;  /* 0x000076321b337816 */ /* 0x000fe40000000033 */
[----:B------:R-:W-:Y:S01]  /*af30*/  IADD3 R156, P5, R207, R40, RZ ;  /* 0x00000028cf9c7210 */ /* 0x000fe20007fbe0ff */
[----:B------:R-:W-:Y:S01]  /*af40*/  STG.E.U16 desc[UR24][R98.64], R49 ;  /* 0x0000003162007986 */ /* 0x000fe2000c101518 */
[----:B------:R-:W-:-:S02]  /*af50*/  LEA.HI.X.SX32 R145, R145, R41, 0x1, P6 ;  /* 0x0000002991917211 */ /* 0x000fc400030f0eff */
[-C--:B------:R-:W-:Y:S01]  /*af60*/  IADD3 R158, P6, R209, R40.reuse, RZ ;  /* 0x00000028d19e7210 */ /* 0x080fe20007fde0ff */
[----:B------:R-:W-:Y:S01]  /*af70*/  STG.E.U16 desc[UR24][R100.64], R27 ;  /* 0x0000001b64007986 */ /* 0x000fe2000c101518 */
[----:B------:R-:W-:Y:S02]  /*af80*/  PRMT R53, R28, 0x7632, R53 ;  /* 0x000076321c357816 */ /* 0x000fe40000000035 */
        /* <DEDUP_REMOVED lines=8> */
[-C--:B------:R-:W-:Y:S02]  /*b010*/  LEA.HI.X.SX32 R159, R159, R41.reuse, 0x1, P6 ;  /* 0x000000299f9f7211 */ /* 0x080fe400030f0eff */
[----:B------:R-:W-:Y:S01]  /*b020*/  PRMT R57, R30, 0x7632, R57 ;  /* 0x000076321e397816 */ /* 0x000fe20000000039 */
[----:B------:R-:W-:Y:S01]  /*b030*/  STG.E.U16 desc[UR24][R108.64], R29 ;  /* 0x0000001d6c007986 */ /* 0x000fe2000c101518 */
[----:B------:R-:W-:Y:S02]  /*b040*/  IADD3 R164, P6, R215, R40, RZ ;  /* 0x00000028d7a47210 */ /* 0x000fe40007fde0ff */
[----:B------:R-:W-:Y:S01]  /*b050*/  PRMT R59, R31, 0x7632, R59 ;  /* 0x000076321f3b7816 */ /* 0x000fe2000000003b */
[----:B------:R-:W-:Y:S01]  /*b060*/  STG.E.U16 desc[UR24][R110.64], R55 ;  /* 0x000000376e007986 */ /* 0x000fe2000c101518 */
[----:B------:R-:W-:-:S02]  /*b070*/  LEA.HI.X.SX32 R161, R161, R41, 0x1, P4 ;  /* 0x00000029a1a17211 */ /* 0x000fc400020f0eff */
[-C--:B------:R-:W-:Y:S01]  /*b080*/  IADD3 R166, P4, R217, R40.reuse, RZ ;  /* 0x00000028d9a67210 */ /* 0x080fe20007f9e0ff */
[----:B------:R-:W-:Y:S01]  /*b090*/  STG.E.U16 desc[UR24][R112.64], R30 ;  /* 0x0000001e70007986 */ /* 0x000fe2000c101518 */
[-C--:B------:R-:W-:Y:S02]  /*b0a0*/  LEA.HI.X.SX32 R163, R163, R41.reuse, 0x1, P5 ;  /* 0x00000029a3a37211 */ /* 0x080fe400028f0eff */
[----:B0-----:R-:W-:Y:S01]  /*b0b0*/  PRMT R61, R32, 0x7632, R61 ;  /* 0x00007632203d7816 */ /* 0x001fe2000000003d */
[----:B------:R-:W-:Y:S01]  /*b0c0*/  STG.E.U16 desc[UR24][R114.64], R57 ;  /* 0x0000003972007986 */ /* 0x000fe2000c101518 */
[-C--:B------:R-:W-:Y:S02]  /*b0d0*/  IADD3 R168, P5, R219, R40.reuse, RZ ;  /* 0x00000028dba87210 */ /* 0x080fe40007fbe0ff */
[----:B------:R-:W-:Y:S01]  /*b0e0*/  LEA.HI.X.SX32 R165, R165, R41, 0x1, P6 ;  /* 0x00000029a5a57211 */ /* 0x000fe200030f0eff */
[----:B------:R-:W-:Y:S01]  /*b0f0*/  STG.E.U16 desc[UR24][R116.64], R31 ;  /* 0x0000001f74007986 */ /* 0x000fe2000c101518 */
[----:B------:R-:W-:-:S02]  /*b100*/  IADD3 R170, P6, R221, R40, RZ ;  /* 0x00000028ddaa7210 */ /* 0x000fc40007fde0ff */
[----:B-1----:R-:W-:Y:S01]  /*b110*/  PRMT R66, R33, 0x7632, R66 ;  /* 0x0000763221427816 */ /* 0x002fe20000000042 */
[----:B------:R-:W-:Y:S01]  /*b120*/  STG.E.U16 desc[UR24][R118.64], R59 ;  /* 0x0000003b76007986 */ /* 0x000fe2000c101518 */
[-C--:B------:R-:W-:Y:S02]  /*b130*/  LEA.HI.X.SX32 R167, R167, R41.reuse, 0x1, P4 ;  /* 0x00000029a7a77211 */ /* 0x080fe400020f0eff */
[----:B--2---:R-:W-:Y:S01]  /*b140*/  PRMT R72, R34, 0x7632, R72 ;  /* 0x0000763222487816 */ /* 0x004fe20000000048 */
[----:B------:R-:W-:Y:S01]  /*b150*/  STG.E.U16 desc[UR24][R120.64], R32 ;  /* 0x0000002078007986 */ /* 0x000fe2000c101518 */
[-C--:B------:R-:W-:Y:S02]  /*b160*/  IADD3 R172, P4, R223, R40.reuse, RZ ;  /* 0x00000028dfac7210 */ /* 0x080fe40007f9e0ff */
[----:B------:R-:W-:Y:S01]  /*b170*/  LEA.HI.X.SX32 R169, R169, R41, 0x1, P5 ;  /* 0x00000029a9a97211 */ /* 0x000fe200028f0eff */
[----:B------:R-:W-:Y:S01]  /*b180*/  STG.E.U16 desc[UR24][R122.64], R61 ;  /* 0x0000003d7a007986 */ /* 0x000fe2000c101518 */
[----:B------:R-:W-:-:S02]  /*b190*/  IADD3 R174, P5, R225, R40, RZ ;  /* 0x00000028e1ae7210 */ /* 0x000fc40007fbe0ff */
[-C--:B------:R-:W-:Y:S01]  /*b1a0*/  LEA.HI.X.SX32 R171, R171, R41.reuse, 0x1, P6 ;  /* 0x00000029abab7211 */ /* 0x080fe200030f0eff */
[----:B------:R-:W-:Y:S01]  /*b1b0*/  STG.E.U16 desc[UR24][R124.64], R33 ;  /* 0x000000217c007986 */ /* 0x000fe2000c101518 */
[----:B---3--:R-:W-:Y:S02]  /*b1c0*/  PRMT R78, R35, 0x7632, R78 ;  /* 0x00007632234e7816 */ /* 0x008fe4000000004e */
[-C--:B------:R-:W-:Y:S01]  /*b1d0*/  IADD3 R152, P6, R227, R40.reuse, RZ ;  /* 0x00000028e3987210 */ /* 0x080fe20007fde0ff */
[----:B------:R-:W-:Y:S01]  /*b1e0*/  STG.E.U16 desc[UR24][R132.64], R66 ;  /* 0x0000004284007986 */ /* 0x000fe2000c101518 */
[----:B----4-:R-:W-:Y:S02]  /*b1f0*/  PRMT R80, R36, 0x7632, R80 ;  /* 0x0000763224507816 */ /* 0x010fe40000000050 */
[----:B------:R-:W-:Y:S01]  /*b200*/  LEA.HI.X.SX32 R173, R173, R41, 0x1, P4 ;  /* 0x00000029adad7211 */ /* 0x000fe200020f0eff */
[----:B------:R-:W-:Y:S01]  /*b210*/  STG.E.U16 desc[UR24][R138.64], R34 ;  /* 0x000000228a007986 */ /* 0x000fe2000c101518 */
[----:B------:R-:W-:-:S02]  /*b220*/  IADD3 R146, P4, R229, R40, RZ ;  /* 0x00000028e5927210 */ /* 0x000fc40007f9e0ff */
[-C--:B------:R-:W-:Y:S01]  /*b230*/  LEA.HI.X.SX32 R175, R175, R41.reuse, 0x1, P5 ;  /* 0x00000029afaf7211 */ /* 0x080fe200028f0eff */
[----:B------:R-:W-:Y:S01]  /*b240*/  STG.E.U16 desc[UR24][R144.64], R72 ;  /* 0x0000004890007986 */ /* 0x000fe2000c101518 */
[----:B------:R-:W-:Y:S02]  /*b250*/  PRMT R82, R37, 0x7632, R82 ;  /* 0x0000763225527816 */ /* 0x000fe40000000052 */
[-C--:B------:R-:W-:Y:S01]  /*b260*/  IADD3 R140, P5, R231, R40.reuse, RZ ;  /* 0x00000028e78c7210 */ /* 0x080fe20007fbe0ff */
[----:B------:R-:W-:Y:S01]  /*b270*/  STG.E.U16 desc[UR24][R150.64], R35 ;  /* 0x0000002396007986 */ /* 0x000fe2000c101518 */
[----:B------:R-:W-:Y:S02]  /*b280*/  LEA.HI.X.SX32 R153, R153, R41, 0x1, P6 ;  /* 0x0000002999997211 */ /* 0x000fe400030f0eff */
[----:B------:R-:W-:Y:S01]  /*b290*/  IADD3 R134, P6, R155, R40, RZ ;  /* 0x000000289b867210 */ /* 0x000fe20007fde0ff */
[----:B------:R-:W-:Y:S01]  /*b2a0*/  STG.E.U16 desc[UR24][R156.64], R78 ;  /* 0x0000004e9c007986 */ /* 0x000fe2000c101518 */
[----:B------:R-:W-:-:S02]  /*b2b0*/  PRMT R84, R38, 0x7632, R84 ;  /* 0x0000763226547816 */ /* 0x000fc40000000054 */
[-C--:B------:R-:W-:Y:S01]  /*b2c0*/  LEA.HI.X.SX32 R147, R147, R41.reuse, 0x1, P4 ;  /* 0x0000002993937211 */ /* 0x080fe200020f0eff */
[----:B------:R-:W-:Y:S01]  /*b2d0*/  STG.E.U16 desc[UR24][R158.64], R36 ;  /* 0x000000249e007986 */ /* 0x000fe2000c101518 */
[----:B------:R-:W-:Y:S02]  /*b2e0*/  PRMT R86, R39, 0x7632, R86 ;  /* 0x0000763227567816 */ /* 0x000fe40000000056 */
[-C--:B------:R-:W-:Y:S01]  /*b2f0*/  IADD3 R136, P4, R149, R40.reuse, RZ ;  /* 0x0000002895887210 */ /* 0x080fe20007f9e0ff */
[----:B------:R-:W-:Y:S01]  /*b300*/  STG.E.U16 desc[UR24][R160.64], R80 ;  /* 0x00000050a0007986 */ /* 0x000fe2000c101518 */
[-C--:B------:R-:W-:Y:S02]  /*b310*/  LEA.HI.X.SX32 R141, R141, R41.reuse, 0x1, P5 ;  /* 0x000000298d8d7211 */ /* 0x080fe400028f0eff */
[----:B------:R-:W-:Y:S01]  /*b320*/  IADD3 R128, P5, R143, R40, RZ ;  /* 0x000000288f807210 */ /* 0x000fe20007fbe0ff */
[----:B------:R-:W-:Y:S01]  /*b330*/  STG.E.U16 desc[UR24][R162.64], R37 ;  /* 0x00000025a2007986 */ /* 0x000fe2000c101518 */
[----:B------:R-:W-:-:S02]  /*b340*/  LEA.HI.X.SX32 R135, R135, R41, 0x1, P6 ;  /* 0x0000002987877211 */ /* 0x000fc400030f0eff */
[----:B------:R-:W-:Y:S01]  /*b350*/  PRMT R76, R12, 0x7632, R76 ;  /* 0x000076320c4c7816 */ /* 0x000fe2000000004c */
[----:B------:R-:W-:Y:S01]  /*b360*/  STG.E.U16 desc[UR24][R164.64], R82 ;  /* 0x00000052a4007986 */ /* 0x000fe2000c101518 */
[----:B------:R-:W-:Y:S02]  /*b370*/  IADD3 R40, P6, R137, R40, RZ ;  /* 0x0000002889287210 */ /* 0x000fe40007fde0ff */
[----:B------:R-:W-:Y:S01]  /*b380*/  PRMT R70, R13, 0x7632, R70 ;  /* 0x000076320d467816 */ /* 0x000fe20000000046 */
[----:B------:R-:W-:Y:S01]  /*b390*/  STG.E.U16 desc[UR24][R166.64], R38 ;  /* 0x00000026a6007986 */ /* 0x000fe2000c101518 */
[-C--:B------:R-:W-:Y:S02]  /*b3a0*/  LEA.HI.X.SX32 R137, R129, R41.reuse, 0x1, P4 ;  /* 0x0000002981897211 */ /* 0x080fe400020f0eff */
[----:B------:R-:W-:Y:S01]  /*b3b0*/  LEA.HI.X.SX32 R129, R131, R41, 0x1, P5 ;  /* 0x0000002983817211 */ /* 0x000fe200028f0eff */
[----:B------:R-:W-:Y:S01]  /*b3c0*/  STG.E.U16 desc[UR24][R168.64], R84 ;  /* 0x00000054a8007986 */ /* 0x000fe2000c101518 */
[----:B------:R-:W-:-:S02]  /*b3d0*/  PRMT R68, R14, 0x7632, R68 ;  /* 0x000076320e447816 */ /* 0x000fc40000000044 */
[----:B------:R-:W-:Y:S01]  /*b3e0*/  LEA.HI.X.SX32 R41, R127, R41, 0x1, P6 ;  /* 0x000000297f297211 */ /* 0x000fe200030f0eff */
[----:B------:R-:W-:Y:S01]  /*b3f0*/  STG.E.U16 desc[UR24][R170.64], R39 ;  /* 0x00000027aa007986 */ /* 0x000fe2000c101518 */
[----:B------:R-:W-:Y:S02]  /*b400*/  PRMT R64, R15, 0x7632, R64 ;  /* 0x000076320f407816 */ /* 0x000fe40000000040 */
[----:B------:R-:W-:Y:S01]  /*b410*/  FSEL R2, R3, -INF , P3 ;  /* 0xff80000003027808 */ /* 0x000fe20001800000 */
[----:B------:R-:W-:Y:S01]  /*b420*/  STG.E.U16 desc[UR24][R172.64], R86 ;  /* 0x00000056ac007986 */ /* 0x000fe2000c101518 */
[----:B------:R-:W-:Y:S01]  /*b430*/  FSEL R3, R6, -INF , P2 ;  /* 0xff80000006037808 */ /* 0x000fe20001000000 */
[----:B------:R-:W-:Y:S01]  /*b440*/  FFMA R6, R9, 0.69314718246459960938, R8 ;  /* 0x3f31721809067823 */ /* 0x000fe20000000008 */
[----:B------:R-:W-:Y:S01]  /*b450*/  SHF.L.U32 R11, R222, 0x1, RZ ;  /* 0x00000001de0b7819 */ /* 0x000fe200000006ff */
[----:B------:R-:W-:Y:S01]  /*b460*/  STG.E.U16 desc[UR24][R174.64], R12 ;  /* 0x0000000cae007986 */ /* 0x000fe2000c101518 */
[----:B------:R-:W-:Y:S01]  /*b470*/  FFMA R2, R2, 0.69314718246459960938, R5 ;  /* 0x3f31721802027823 */ /* 0x000fe20000000005 */
[----:B------:R-:W-:Y:S01]  /*b480*/  FFMA R3, R3, 0.69314718246459960938, R4 ;  /* 0x3f31721803037823 */ /* 0x000fe20000000004 */
[----:B------:R-:W-:Y:S01]  /*b490*/  LOP3.LUT R11, R11, 0x1f8, RZ, 0xc0, !PT ;  /* 0x000001f80b0b7812 */ /* 0x000fe200078ec0ff */
[----:B------:R-:W-:Y:S01]  /*b4a0*/  STG.E.U16 desc[UR24][R152.64], R76 ;  /* 0x0000004c98007986 */ /* 0x000fe2000c101518 */
[C---:B------:R-:W-:Y:S01]  /*b4b0*/  SHF.L.U32 R5, R218.reuse, 0x2, RZ ;  /* 0x00000002da057819 */ /* 0x040fe200000006ff */
[----:B------:R-:W-:-:S02]  /*b4c0*/  IMAD.HI R4, R218, 0x4, RZ ;  /* 0x00000004da047827 */ /* 0x000fc400078e02ff */
[----:B------:R0:W-:Y:S04]  /*b4d0*/  STG.E.U16 desc[UR24][R146.64], R13 ;  /* 0x0000000d92007986 */ /* 0x0001e8000c101518 */
[----:B------:R-:W-:Y:S04]  /*b4e0*/  STG.E.U16 desc[UR24][R140.64], R70 ;  /* 0x000000468c007986 */ /* 0x000fe8000c101518 */
[----:B------:R-:W-:Y:S04]  /*b4f0*/  STG.E.U16 desc[UR24][R134.64], R14 ;  /* 0x0000000e86007986 */ /* 0x000fe8000c101518 */
[----:B------:R-:W-:Y:S01]  /*b500*/  STG.E.U16 desc[UR24][R136.64], R68 ;  /* 0x0000004488007986 */ /* 0x000fe2000c101518 */
[----:B0-----:R-:W0:Y:S03]  /*b510*/  LDC.64 R12, c[0x0][0x230] ;  /* 0x00008c00ff0c7b82 */ /* 0x001e260000000a00 */
[----:B------:R-:W-:Y:S04]  /*b520*/  STG.E.U16 desc[UR24][R40.64], R15 ;  /* 0x0000000f28007986 */ /* 0x000fe8000c101518 */
[----:B------:R-:W-:Y:S01]  /*b530*/  STG.E.U16 desc[UR24][R128.64], R64 ;  /* 0x0000004080007986 */ /* 0x000fe2000c101518 */
[----:B------:R-:W-:Y:S06]  /*b540*/  BAR.SYNC.DEFER_BLOCKING 0x0 ;  /* 0x0000000000007b1d */ /* 0x000fec0000010000 */
[----:B------:R0:W-:Y:S04]  /*b550*/  STS.64 [R11+UR7], R2 ;  /* 0x000000020b007988 */ /* 0x0001e80008000a07 */
[----:B------:R-:W-:Y:S01]  /*b560*/  STS.64 [R11+UR7+0x200], R6 ;  /* 0x000200060b007988 */ /* 0x000fe20008000a07 */
[----:B------:R-:W-:Y:S01]  /*b570*/  BAR.SYNC.DEFER_BLOCKING 0x0 ;  /* 0x0000000000007b1d */ /* 0x000fe20000010000 */
[----:B0-----:R-:W-:-:S04]  /*b580*/  IADD3 R2, P0, P1, R5, UR6, R12 ;  /* 0x0000000605027c10 */ /* 0x001fc8000f91e00c */
[----:B------:R-:W-:Y:S01]  /*b590*/  IADD3.X R3, R4, UR5, R13, P0, P1 ;  /* 0x0000000504037c10 */ /* 0x000fe200087e240d */
[----:B------:R-:W0:Y:S04]  /*b5a0*/  LDS R9, [R0] ;  /* 0x0000000000097984 */ /* 0x000e280000000800 */
[----:B0-----:R-:W-:Y:S01]  /*b5b0*/  STG.E desc[UR24][R2.64], R9 ;  /* 0x0000000902007986 */ /* 0x001fe2000c101918 */
[----:B------:R-:W-:Y:S05]  /*b5c0*/  EXIT ;  /* 0x000000000000794d */ /* 0x000fea0003800000 */
.L_x_2:
[----:B------:R-:W-:-:S00]  /*b5d0*/  BRA `(.L_x_2) ;  /* 0xfffffffc00fc7947 */ /* 0x000fc0000383ffff */
[----:B------:R-:W-:-:S00]  /*b5e0*/  NOP ;  /* 0x0000000000007918 */ /* 0x000fc00000000000 */
        /* <DEDUP_REMOVED lines=9> */
.L_x_3:


//--------------------- .nv.global.init           --------------------------
	.section	.nv.global.init,"aw",@progbits
.nv.global.init:
	.type		_$_str,@object
	.size		_$_str,(.L_0 - _$_str)
_$_str:
        /*0000*/ 	.byte	0x5f, 0x5f, 0x43, 0x55, 0x44, 0x41, 0x5f, 0x46, 0x54, 0x5a, 0x00
.L_0:


//--------------------- .nv.shared.attn_fwd       --------------------------
	.section	.nv.shared.attn_fwd,"aw",@nobits
	.sectionflags	@""
	.align	16
	.zero		1024


//--------------------- .nv.shared.reserved.0     --------------------------
	.section	.nv.shared.reserved.0,"aw",@nobits
	.weak		__nv_reservedSMEM_offset_0_alias
	.size		__nv_reservedSMEM_offset_0_alias, 0, 0
	.other		__nv_reservedSMEM_offset_0_alias,@"STO_CUDA_RESERVED_SHARED STV_DEFAULT"
__nv_reservedSMEM_offset_0_alias:
	.zero		0


//--------------------- .nv.constant0.attn_fwd    --------------------------
	.section	.nv.constant0.attn_fwd,"a",@progbits
	.sectionflags	@""
	.align	4
.nv.constant0.attn_fwd:
	.zero		664


//--------------------- SYMBOLS --------------------------

	.type		.nv.reservedSmem.offset0,@object
	.size		.nv.reservedSmem.offset0,0x4
